// auto-generated by cutlass_sweep.sparse_gemm — config: {"arch": "sm_100", "cluster_m": 1, "cluster_n": 1, "dtype": "bf16", "tile_k": 64, "tile_m": 128, "tile_n": 128}
#include "cutlass/cutlass.h"
#include "cutlass/gemm/collective/collective_builder.hpp"
#include "cutlass/gemm/device/gemm_universal_adapter.h"
#include "cutlass/gemm/kernel/gemm_universal.hpp"
#include "cutlass/epilogue/collective/collective_builder.hpp"

using Elem = cutlass::bfloat16_t;
using Acc  = float;
using TileShape    = cute::Shape<cute::_128, cute::_128, cute::_64>;
using ClusterShape = cute::Shape<cute::_1, cute::_1, cute::_1>;

using CollectiveEpilogue = typename cutlass::epilogue::collective::CollectiveBuilder<
    cutlass::arch::Sm100, cutlass::arch::OpClassSparseTensorOp,
    TileShape, ClusterShape,
    cutlass::epilogue::collective::EpilogueTileAuto,
    Acc, Acc,
    Acc, cutlass::layout::ColumnMajor, 128 / cutlass::sizeof_bits<Acc>::value,
    Acc, cutlass::layout::ColumnMajor, 128 / cutlass::sizeof_bits<Acc>::value,
    cutlass::epilogue::TmaWarpSpecialized1Sm
  >::CollectiveOp;

using CollectiveMainloop = typename cutlass::gemm::collective::CollectiveBuilder<
    cutlass::arch::Sm100, cutlass::arch::OpClassSparseTensorOp,
    Elem, cutlass::layout::RowMajor, 2 * 128 / cutlass::sizeof_bits<Elem>::value,
    Elem, cutlass::layout::ColumnMajor, 128 / cutlass::sizeof_bits<Elem>::value,
    Acc,
    TileShape, ClusterShape,
    cutlass::gemm::collective::StageCountAutoCarveoutEpi<CollectiveEpilogue>,
    cutlass::gemm::KernelSparseTmaWarpSpecialized1SmSm100
  >::CollectiveOp;

using GemmKernel = cutlass::gemm::kernel::GemmUniversal<
    cute::Shape<int,int,int,int>,
    CollectiveMainloop,
    CollectiveEpilogue
>;
using Gemm = cutlass::gemm::device::GemmUniversalAdapter<GemmKernel>;

auto* _anchor = &cutlass::device_kernel<GemmKernel>;


// ===== COMPILED SASS (sm_100a) =====

	.target	sm_100a

	.elftype	@"ET_EXEC"


//--------------------- .note.nv.tkinfo           --------------------------
	.section	.note.nv.tkinfo,"",@"SHT_NOTE"
	.sectionflags	@"SHF_NOTE_NV_TKINFO"
	.tkinfo
        /*0018*/ 	.word	0x00000002
        /*0030*/ 	.string	""
        /*0030*/ 	.string	"ptxas"
        /*0030*/ 	.string	"Cuda compilation tools, release 13.0, V13.0.88"
        /*0030*/ 	.string	"Build cuda_13.0.r13.0/compiler.36424714_0"
        /*0030*/ 	.string	"-arch sm_100a -m 64 "



//--------------------- .note.nv.cuinfo           --------------------------
	.section	.note.nv.cuinfo,"",@"SHT_NOTE"
	.sectionflags	@"SHF_NOTE_NV_CUINFO"
        /*0018*/ 	.short	0x0002
        /*001a*/ 	.short	0x0064
        /*001c*/ 	.short	0x0082
	.zero		2


//--------------------- .nv.info                  --------------------------
	.section	.nv.info,"",@"SHT_CUDA_INFO"
	.align	4


	//----- nvinfo : EIATTR_REGCOUNT
	.align		4
        /*0000*/ 	.byte	0x04, 0x2f
        /*0002*/ 	.short	(.L_19 - .L_18)
	.align		4
.L_18:
        /*0004*/ 	.word	index@(_ZN7cutlass13device_kernelINS_4gemm6kernel13GemmUniversalIN4cute5tupleIJiiiiEEENS1_10collective13CollectiveMmaINS1_41MainloopSm100TmaUmmaWarpSpecializedSparseILi6ELi2ELi2ENS5_IJNS4_1CILi1EEESB_SB_EEEEENS5_IJNSA_ILi128EEESE_NSA_ILi64EEEEEENS_10bfloat16_tENS5_IJNS4_6LayoutINS5_IJiNS5_IJNSA_ILi2EEEiEEEiEEENS5_IJlNS5_IJSB_SJ_EEElEEEEENSI_INS5_IJNS5_IJNS5_IJNSA_ILi8EEESJ_SP_EEEiEEENS5_IJNS5_IJNSA_ILi16EEESJ_NSA_ILi4EEEEEEiEEEiEEENS5_IJNS5_IJNS5_IJSE_SS_NSA_ILi2048EEEEEENSA_ILi16384EEEEEENS5_IJNS5_IJSB_NSA_ILi1024EEENSA_ILi32EEEEEElEEElEEEEEEEESH_NS5_IJlSB_lEEENS4_8TiledMMAINS4_8MMA_AtomIJNS4_27SM100_MMA_F16BF16_SS_SPARSEISH_SH_fLi128ELi128ELNS4_4UMMA5MajorE0ELS1D_0ELNS1C_7ScaleInE0ELS1E_0EEEEEENSI_ISC_NS5_IJNSA_ILi0EEES1H_S1H_EEEEENS5_IJNS4_10UnderscoreES1K_S1K_EEEEENS4_13SM90_TMA_LOADENS4_14ComposedLayoutINS4_7SwizzleILi2ELi4ELi3EEENS4_25smem_sparse_ptr_flag_bitsILi2ELi16EEENSI_INS5_IJNS5_IJSB_SP_EEENS5_IJSJ_S12_EEEEEENS5_IJNS5_IJS1H_SF_EEESM_EEEEEEEvNS4_8identityES1N_NS1O_INS1P_ILi3ELi4ELi3EEENS4_18smem_ptr_flag_bitsILi16EEENSI_INS5_IJSP_SF_EEENS5_IJSF_SB_EEEEEEEvS20_EENS_8epilogue10collective18CollectiveEpilogueINS29_23Sm100TmaWarpSpecializedILi4ELi2ELi32ELb1ELb0EEEJSG_NS5_IJNSI_ISE_SB_EENSI_IS12_SB_EEEEEfNS5_IJSB_llEEEfS2H_NS29_6fusion15FusionCallbacksIS2D_NS2I_17LinearCombinationIffffLNS_15FloatRoundStyleE2EEESG_S2G_JEEENS4_5SM1004TMEM4LOAD26SM100_TMEM_LOAD_32dp32b32xES1N_NS1O_INS1P_ILi2ELi5ELi2EEENS22_ILi32EEENSI_INS5_IJS12_ST_EEENS5_IJSB_S12_EEEEEEENS4_39AutoVectorizingCopyWithAssumedAlignmentILi128EEENS4_14SM90_TMA_STOREES2X_S2Z_S2Z_EEEvvEEEEvNT_6ParamsE)
        /*0008*/ 	.word	0x00000075


	//----- nvinfo : EIATTR_FRAME_SIZE
	.align		4
.L_19:
        /*000c*/ 	.byte	0x04, 0x11
        /*000e*/ 	.short	(.L_21 - .L_20)
	.align		4
.L_20:
        /*0010*/ 	.word	index@($__internal_2_$__cuda_sm10x_tcgen05_guardrail_trap_unallocated_columns_being_dealloced)
        /*0014*/ 	.word	0x00000000


	//----- nvinfo : EIATTR_FRAME_SIZE
	.align		4
.L_21:
        /*0018*/ 	.byte	0x04, 0x11
        /*001a*/ 	.short	(.L_23 - .L_22)
	.align		4
.L_22:
        /*001c*/ 	.word	index@($__internal_1_$__cuda_sm10x_tcgen05_guardrail_trap_phase_invalid_during_alloc)
        /*0020*/ 	.word	0x00000000


	//----- nvinfo : EIATTR_FRAME_SIZE
	.align		4
.L_23:
        /*0024*/ 	.byte	0x04, 0x11
        /*0026*/ 	.short	(.L_25 - .L_24)
	.align		4
.L_24:
        /*0028*/ 	.word	index@($__internal_0_$__cuda_sm10x_tcgen05_guardrail_trap_col_being_dealloced_not_returned_by_alloc)
        /*002c*/ 	.word	0x00000000


	//----- nvinfo : EIATTR_FRAME_SIZE
	.align		4
.L_25:
        /*0030*/ 	.byte	0x04, 0x11
        /*0032*/ 	.short	(.L_27 - .L_26)
	.align		4
.L_26:
        /*0034*/ 	.word	index@(_ZN7cutlass13device_kernelINS_4gemm6kernel13GemmUniversalIN4cute5tupleIJiiiiEEENS1_10collective13CollectiveMmaINS1_41MainloopSm100TmaUmmaWarpSpecializedSparseILi6ELi2ELi2ENS5_IJNS4_1CILi1EEESB_SB_EEEEENS5_IJNSA_ILi128EEESE_NSA_ILi64EEEEEENS_10bfloat16_tENS5_IJNS4_6LayoutINS5_IJiNS5_IJNSA_ILi2EEEiEEEiEEENS5_IJlNS5_IJSB_SJ_EEElEEEEENSI_INS5_IJNS5_IJNS5_IJNSA_ILi8EEESJ_SP_EEEiEEENS5_IJNS5_IJNSA_ILi16EEESJ_NSA_ILi4EEEEEEiEEEiEEENS5_IJNS5_IJNS5_IJSE_SS_NSA_ILi2048EEEEEENSA_ILi16384EEEEEENS5_IJNS5_IJSB_NSA_ILi1024EEENSA_ILi32EEEEEElEEElEEEEEEEESH_NS5_IJlSB_lEEENS4_8TiledMMAINS4_8MMA_AtomIJNS4_27SM100_MMA_F16BF16_SS_SPARSEISH_SH_fLi128ELi128ELNS4_4UMMA5MajorE0ELS1D_0ELNS1C_7ScaleInE0ELS1E_0EEEEEENSI_ISC_NS5_IJNSA_ILi0EEES1H_S1H_EEEEENS5_IJNS4_10UnderscoreES1K_S1K_EEEEENS4_13SM90_TMA_LOADENS4_14ComposedLayoutINS4_7SwizzleILi2ELi4ELi3EEENS4_25smem_sparse_ptr_flag_bitsILi2ELi16EEENSI_INS5_IJNS5_IJSB_SP_EEENS5_IJSJ_S12_EEEEEENS5_IJNS5_IJS1H_SF_EEESM_EEEEEEEvNS4_8identityES1N_NS1O_INS1P_ILi3ELi4ELi3EEENS4_18smem_ptr_flag_bitsILi16EEENSI_INS5_IJSP_SF_EEENS5_IJSF_SB_EEEEEEEvS20_EENS_8epilogue10collective18CollectiveEpilogueINS29_23Sm100TmaWarpSpecializedILi4ELi2ELi32ELb1ELb0EEEJSG_NS5_IJNSI_ISE_SB_EENSI_IS12_SB_EEEEEfNS5_IJSB_llEEEfS2H_NS29_6fusion15FusionCallbacksIS2D_NS2I_17LinearCombinationIffffLNS_15FloatRoundStyleE2EEESG_S2G_JEEENS4_5SM1004TMEM4LOAD26SM100_TMEM_LOAD_32dp32b32xES1N_NS1O_INS1P_ILi2ELi5ELi2EEENS22_ILi32EEENSI_INS5_IJS12_ST_EEENS5_IJSB_S12_EEEEEEENS4_39AutoVectorizingCopyWithAssumedAlignmentILi128EEENS4_14SM90_TMA_STOREES2X_S2Z_S2Z_EEEvvEEEEvNT_6ParamsE)
        /*0038*/ 	.word	0x00000000


	//----- nvinfo : EIATTR_MIN_STACK_SIZE
	.align		4
.L_27:
        /*003c*/ 	.byte	0x04, 0x12
        /*003e*/ 	.short	(.L_29 - .L_28)
	.align		4
.L_28:
        /*0040*/ 	.word	index@(_ZN7cutlass13device_kernelINS_4gemm6kernel13GemmUniversalIN4cute5tupleIJiiiiEEENS1_10collective13CollectiveMmaINS1_41MainloopSm100TmaUmmaWarpSpecializedSparseILi6ELi2ELi2ENS5_IJNS4_1CILi1EEESB_SB_EEEEENS5_IJNSA_ILi128EEESE_NSA_ILi64EEEEEENS_10bfloat16_tENS5_IJNS4_6LayoutINS5_IJiNS5_IJNSA_ILi2EEEiEEEiEEENS5_IJlNS5_IJSB_SJ_EEElEEEEENSI_INS5_IJNS5_IJNS5_IJNSA_ILi8EEESJ_SP_EEEiEEENS5_IJNS5_IJNSA_ILi16EEESJ_NSA_ILi4EEEEEEiEEEiEEENS5_IJNS5_IJNS5_IJSE_SS_NSA_ILi2048EEEEEENSA_ILi16384EEEEEENS5_IJNS5_IJSB_NSA_ILi1024EEENSA_ILi32EEEEEElEEElEEEEEEEESH_NS5_IJlSB_lEEENS4_8TiledMMAINS4_8MMA_AtomIJNS4_27SM100_MMA_F16BF16_SS_SPARSEISH_SH_fLi128ELi128ELNS4_4UMMA5MajorE0ELS1D_0ELNS1C_7ScaleInE0ELS1E_0EEEEEENSI_ISC_NS5_IJNSA_ILi0EEES1H_S1H_EEEEENS5_IJNS4_10UnderscoreES1K_S1K_EEEEENS4_13SM90_TMA_LOADENS4_14ComposedLayoutINS4_7SwizzleILi2ELi4ELi3EEENS4_25smem_sparse_ptr_flag_bitsILi2ELi16EEENSI_INS5_IJNS5_IJSB_SP_EEENS5_IJSJ_S12_EEEEEENS5_IJNS5_IJS1H_SF_EEESM_EEEEEEEvNS4_8identityES1N_NS1O_INS1P_ILi3ELi4ELi3EEENS4_18smem_ptr_flag_bitsILi16EEENSI_INS5_IJSP_SF_EEENS5_IJSF_SB_EEEEEEEvS20_EENS_8epilogue10collective18CollectiveEpilogueINS29_23Sm100TmaWarpSpecializedILi4ELi2ELi32ELb1ELb0EEEJSG_NS5_IJNSI_ISE_SB_EENSI_IS12_SB_EEEEEfNS5_IJSB_llEEEfS2H_NS29_6fusion15FusionCallbacksIS2D_NS2I_17LinearCombinationIffffLNS_15FloatRoundStyleE2EEESG_S2G_JEEENS4_5SM1004TMEM4LOAD26SM100_TMEM_LOAD_32dp32b32xES1N_NS1O_INS1P_ILi2ELi5ELi2EEENS22_ILi32EEENSI_INS5_IJS12_ST_EEENS5_IJSB_S12_EEEEEEENS4_39AutoVectorizingCopyWithAssumedAlignmentILi128EEENS4_14SM90_TMA_STOREES2X_S2Z_S2Z_EEEvvEEEEvNT_6ParamsE)
        /*0044*/ 	.word	0x00000000
.L_29:


//--------------------- .nv.compat                --------------------------
	.section	.nv.compat,"",@"SHT_CUDA_COMPAT_INFO"
	.align	4
        /*0000*/ 	.byte	0x02, 0x09, 0x01, 0x00, 0x02, 0x02, 0x02, 0x00, 0x02, 0x05, 0x05, 0x00, 0x03, 0x07, 0x01, 0x01
        /*0010*/ 	.byte	0x02, 0x03, 0x01, 0x00, 0x02, 0x06, 0x01, 0x00, 0x04, 0x0b, 0x08, 0x00, 0x09, 0x00, 0x00, 0x00
        /*0020*/ 	.byte	0x00, 0x00, 0x00, 0x00


//--------------------- .nv.info._ZN7cutlass13device_kernelINS_4gemm6kernel13GemmUniversalIN4cute5tupleIJiiiiEEENS1_10collective13CollectiveMmaINS1_41MainloopSm100TmaUmmaWarpSpecializedSparseILi6ELi2ELi2ENS5_IJNS4_1CILi1EEESB_SB_EEEEENS5_IJNSA_ILi128EEESE_NSA_ILi64EEEEEENS_10bfloat16_tENS5_IJNS4_6LayoutINS5_IJiNS5_IJNSA_ILi2EEEiEEEiEEENS5_IJlNS5_IJSB_SJ_EEElEEEEENSI_INS5_IJNS5_IJNS5_IJNSA_ILi8EEESJ_SP_EEEiEEENS5_IJNS5_IJNSA_ILi16EEESJ_NSA_ILi4EEEEEEiEEEiEEENS5_IJNS5_IJNS5_IJSE_SS_NSA_ILi2048EEEEEENSA_ILi16384EEEEEENS5_IJNS5_IJSB_NSA_ILi1024EEENSA_ILi32EEEEEElEEElEEEEEEEESH_NS5_IJlSB_lEEENS4_8TiledMMAINS4_8MMA_AtomIJNS4_27SM100_MMA_F16BF16_SS_SPARSEISH_SH_fLi128ELi128ELNS4_4UMMA5MajorE0ELS1D_0ELNS1C_7ScaleInE0ELS1E_0EEEEEENSI_ISC_NS5_IJNSA_ILi0EEES1H_S1H_EEEEENS5_IJNS4_10UnderscoreES1K_S1K_EEEEENS4_13SM90_TMA_LOADENS4_14ComposedLayoutINS4_7SwizzleILi2ELi4ELi3EEENS4_25smem_sparse_ptr_flag_bitsILi2ELi16EEENSI_INS5_IJNS5_IJSB_SP_EEENS5_IJSJ_S12_EEEEEENS5_IJNS5_IJS1H_SF_EEESM_EEEEEEEvNS4_8identityES1N_NS1O_INS1P_ILi3ELi4ELi3EEENS4_18smem_ptr_flag_bitsILi16EEENSI_INS5_IJSP_SF_EEENS5_IJSF_SB_EEEEEEEvS20_EENS_8epilogue10collective18CollectiveEpilogueINS29_23Sm100TmaWarpSpecializedILi4ELi2ELi32ELb1ELb0EEEJSG_NS5_IJNSI_ISE_SB_EENSI_IS12_SB_EEEEEfNS5_IJSB_llEEEfS2H_NS29_6fusion15FusionCallbacksIS2D_NS2I_17LinearCombinationIffffLNS_15FloatRoundStyleE2EEESG_S2G_JEEENS4_5SM1004TMEM4LOAD26SM100_TMEM_LOAD_32dp32b32xES1N_NS1O_INS1P_ILi2ELi5ELi2EEENS22_ILi32EEENSI_INS5_IJS12_ST_EEENS5_IJSB_S12_EEEEEEENS4_39AutoVectorizingCopyWithAssumedAlignmentILi128EEENS4_14SM90_TMA_STOREES2X_S2Z_S2Z_EEEvvEEEEvNT_6ParamsE --------------------------
	.section	.nv.info._ZN7cutlass13device_kernelINS_4gemm6kernel13GemmUniversalIN4cute5tupleIJiiiiEEENS1_10collective13CollectiveMmaINS1_41MainloopSm100TmaUmmaWarpSpecializedSparseILi6ELi2ELi2ENS5_IJNS4_1CILi1EEESB_SB_EEEEENS5_IJNSA_ILi128EEESE_NSA_ILi64EEEEEENS_10bfloat16_tENS5_IJNS4_6LayoutINS5_IJiNS5_IJNSA_ILi2EEEiEEEiEEENS5_IJlNS5_IJSB_SJ_EEElEEEEENSI_INS5_IJNS5_IJNS5_IJNSA_ILi8EEESJ_SP_EEEiEEENS5_IJNS5_IJNSA_ILi16EEESJ_NSA_ILi4EEEEEEiEEEiEEENS5_IJNS5_IJNS5_IJSE_SS_NSA_ILi2048EEEEEENSA_ILi16384EEEEEENS5_IJNS5_IJSB_NSA_ILi1024EEENSA_ILi32EEEEEElEEElEEEEEEEESH_NS5_IJlSB_lEEENS4_8TiledMMAINS4_8MMA_AtomIJNS4_27SM100_MMA_F16BF16_SS_SPARSEISH_SH_fLi128ELi128ELNS4_4UMMA5MajorE0ELS1D_0ELNS1C_7ScaleInE0ELS1E_0EEEEEENSI_ISC_NS5_IJNSA_ILi0EEES1H_S1H_EEEEENS5_IJNS4_10UnderscoreES1K_S1K_EEEEENS4_13SM90_TMA_LOADENS4_14ComposedLayoutINS4_7SwizzleILi2ELi4ELi3EEENS4_25smem_sparse_ptr_flag_bitsILi2ELi16EEENSI_INS5_IJNS5_IJSB_SP_EEENS5_IJSJ_S12_EEEEEENS5_IJNS5_IJS1H_SF_EEESM_EEEEEEEvNS4_8identityES1N_NS1O_INS1P_ILi3ELi4ELi3EEENS4_18smem_ptr_flag_bitsILi16EEENSI_INS5_IJSP_SF_EEENS5_IJSF_SB_EEEEEEEvS20_EENS_8epilogue10collective18CollectiveEpilogueINS29_23Sm100TmaWarpSpecializedILi4ELi2ELi32ELb1ELb0EEEJSG_NS5_IJNSI_ISE_SB_EENSI_IS12_SB_EEEEEfNS5_IJSB_llEEEfS2H_NS29_6fusion15FusionCallbacksIS2D_NS2I_17LinearCombinationIffffLNS_15FloatRoundStyleE2EEESG_S2G_JEEENS4_5SM1004TMEM4LOAD26SM100_TMEM_LOAD_32dp32b32xES1N_NS1O_INS1P_ILi2ELi5ELi2EEENS22_ILi32EEENSI_INS5_IJS12_ST_EEENS5_IJSB_S12_EEEEEEENS4_39AutoVectorizingCopyWithAssumedAlignmentILi128EEENS4_14SM90_TMA_STOREES2X_S2Z_S2Z_EEEvvEEEEvNT_6ParamsE,"",@"SHT_CUDA_INFO"
	.sectionflags	@""
	.align	4


	//----- nvinfo : EIATTR_CUDA_API_VERSION
	.align		4
        /*0000*/ 	.byte	0x04, 0x37
        /*0002*/ 	.short	(.L_31 - .L_30)
.L_30:
        /*0004*/ 	.word	0x00000082


	//----- nvinfo : EIATTR_KPARAM_INFO
	.align		4
.L_31:
        /*0008*/ 	.byte	0x04, 0x17
        /*000a*/ 	.short	(.L_33 - .L_32)
.L_32:
        /*000c*/ 	.word	0x00000000
        /*0010*/ 	.short	0x0000
        /*0012*/ 	.short	0x0000
        /*0014*/ 	.byte	0x00, 0xf0, 0x01, 0x28


	//----- nvinfo : EIATTR_AT_ENTRY_FRAGMENTS
	.align		4
.L_33:
        /*0018*/ 	.byte	0x04, 0x4f
        /*001a*/ 	.short	(.L_35 - .L_34)


	//   ....[0]....
.L_34:
        /*001c*/ 	.word	0x00000006


	//----- nvinfo : EIATTR_RESERVED_SMEM_USED
	.align		4
.L_35:
        /*0020*/ 	.byte	0x01, 0x41
	.zero		2


	//----- nvinfo : EIATTR_SPARSE_MMA_MASK
	.align		4
        /*0024*/ 	.byte	0x03, 0x50
        /*0026*/ 	.short	0x0040


	//----- nvinfo : EIATTR_TCGEN05_1CTA_USED
	.align		4
        /*0028*/ 	.byte	0x01, 0x51
	.zero		2


	//----- nvinfo : EIATTR_MAXREG_COUNT
	.align		4
        /*002c*/ 	.byte	0x03, 0x1b
        /*002e*/ 	.short	0x00ff


	//----- nvinfo : EIATTR_NUM_BARRIERS
	.align		4
        /*0030*/ 	.byte	0x02, 0x4c
        /*0032*/ 	.byte	0x07
	.zero		1


	//----- nvinfo : EIATTR_EXTERNS
	.align		4
        /*0034*/ 	.byte	0x04, 0x0f
        /*0036*/ 	.short	(.L_37 - .L_36)


	//   ....[0]....
	.align		4
.L_36:
        /*0038*/ 	.word	index@(__assertfail)


	//----- nvinfo : EIATTR_MERCURY_ISA_VERSION
	.align		4
.L_37:
        /*003c*/ 	.byte	0x03, 0x5f
        /*003e*/ 	.short	0x0101


	//----- nvinfo : EIATTR_INT_WARP_WIDE_INSTR_OFFSETS
	.align		4
        /*0040*/ 	.byte	0x04, 0x31
        /*0042*/ 	.short	(.L_39 - .L_38)


	//   ....[0]....
.L_38:
        /*0044*/ 	.word	0x00001b70


	//   ....[1]....
        /*0048*/ 	.word	0x000036b0


	//   ....[2]....
        /*004c*/ 	.word	0x000036d0


	//   ....[3]....
        /*0050*/ 	.word	0x00003700


	//   ....[4]....
        /*0054*/ 	.word	0x00004000


	//   ....[5]....
        /*0058*/ 	.word	0x00004020


	//   ....[6]....
        /*005c*/ 	.word	0x000040c0


	//   ....[7]....
        /*0060*/ 	.word	0x00004160


	//   ....[8]....
        /*0064*/ 	.word	0x00004220


	//   ....[9]....
        /*0068*/ 	.word	0x000042a0


	//   ....[10]....
        /*006c*/ 	.word	0x000042c0


	//   ....[11]....
        /*0070*/ 	.word	0x00004390


	//   ....[12]....
        /*0074*/ 	.word	0x00004420


	//   ....[13]....
        /*0078*/ 	.word	0x000044e0


	//   ....[14]....
        /*007c*/ 	.word	0x00004570


	//   ....[15]....
        /*0080*/ 	.word	0x00004590


	//   ....[16]....
        /*0084*/ 	.word	0x000046c0


	//   ....[17]....
        /*0088*/ 	.word	0x00004720


	//   ....[18]....
        /*008c*/ 	.word	0x000047d0


	//   ....[19]....
        /*0090*/ 	.word	0x00004920


	//   ....[20]....
        /*0094*/ 	.word	0x00004980


	//   ....[21]....
        /*0098*/ 	.word	0x000049a0


	//   ....[22]....
        /*009c*/ 	.word	0x000049c0


	//   ....[23]....
        /*00a0*/ 	.word	0x00004bb0


	//----- nvinfo : EIATTR_COOP_GROUP_MASK_REGIDS
	.align		4
.L_39:
        /*00a4*/ 	.byte	0x04, 0x29
        /*00a6*/ 	.short	(.L_41 - .L_40)


	//   ....[0]....
.L_40:
        /*00a8*/ 	.word	0xffffffff


	//   ....[1]....
        /*00ac*/ 	.word	0xffffffff


	//   ....[2]....
        /*00b0*/ 	.word	0xffffffff


	//   ....[3]....
        /*00b4*/ 	.word	0xffffffff


	//   ....[4]....
        /*00b8*/ 	.word	0xffffffff


	//   ....[5]....
        /*00bc*/ 	.word	0xffffffff


	//   ....[6]....
        /*00c0*/ 	.word	0xffffffff


	//   ....[7]....
        /*00c4*/ 	.word	0xffffffff


	//   ....[8]....
        /*00c8*/ 	.word	0xffffffff


	//   ....[9]....
        /*00cc*/ 	.word	0xffffffff


	//   ....[10]....
        /*00d0*/ 	.word	0xffffffff


	//   ....[11]....
        /*00d4*/ 	.word	0xffffffff


	//   ....[12]....
        /*00d8*/ 	.word	0xffffffff


	//----- nvinfo : EIATTR_COOP_GROUP_INSTR_OFFSETS
	.align		4
.L_41:
        /*00dc*/ 	.byte	0x04, 0x28
        /*00de*/ 	.short	(.L_43 - .L_42)


	//   ....[0]....
.L_42:
        /*00e0*/ 	.word	0x00000090


	//   ....[1]....
        /*00e4*/ 	.word	0x00000500


	//   ....[2]....
        /*00e8*/ 	.word	0x000006a0


	//   ....[3]....
        /*00ec*/ 	.word	0x00000840


	//   ....[4]....
        /*00f0*/ 	.word	0x00000940


	//   ....[5]....
        /*00f4*/ 	.word	0x00000ab0


	//   ....[6]....
        /*00f8*/ 	.word	0x00000c10


	//   ....[7]....
        /*00fc*/ 	.word	0x00001a60


	//   ....[8]....
        /*0100*/ 	.word	0x00002960


	//   ....[9]....
        /*0104*/ 	.word	0x00002b70


	//   ....[10]....
        /*0108*/ 	.word	0x00002ba0


	//   ....[11]....
        /*010c*/ 	.word	0x00003590


	//   ....[12]....
        /*0110*/ 	.word	0x000037c0


	//----- nvinfo : EIATTR_VRC_CTA_INIT_COUNT
	.align		4
.L_43:
        /*0114*/ 	.byte	0x02, 0x4a
        /*0116*/ 	.byte	0x80
	.zero		1


	//----- nvinfo : EIATTR_SYSCALL_OFFSETS
	.align		4
        /*0118*/ 	.byte	0x04, 0x46
        /*011a*/ 	.short	(.L_45 - .L_44)


	//   ....[0]....
.L_44:
        /*011c*/ 	.word	0x00005640


	//   ....[1]....
        /*0120*/ 	.word	0x00005730


	//   ....[2]....
        /*0124*/ 	.word	0x00006180


	//   ....[3]....
        /*0128*/ 	.word	0x00006f70


	//   ....[4]....
        /*012c*/ 	.word	0x00007d40


	//   ....[5]....
        /*0130*/ 	.word	0x00008b00


	//----- nvinfo : EIATTR_MBARRIER_INSTR_OFFSETS
	.align		4
.L_45:
        /*0134*/ 	.byte	0x04, 0x39
        /*0136*/ 	.short	(.L_47 - .L_46)


	//   ....[0]....
.L_46:
        /*0138*/ 	.word	0x000005d0
        /*013c*/ 	.word	0x000000ff
        /*0140*/ 	.word	0x00000000
        /*0144*/ 	.short	0x0100
        /*0146*/ 	.byte	0x05
	.zero		1


	//   ....[1]....
        /*0148*/ 	.word	0x000005e0
        /*014c*/ 	.word	0x000000ff
        /*0150*/ 	.word	0x00000030
        /*0154*/ 	.short	0x0100
        /*0156*/ 	.byte	0x05
	.zero		1


	//   ....[2]....
        /*0158*/ 	.word	0x000005f0
        /*015c*/ 	.word	0x000000ff
        /*0160*/ 	.word	0x00000008
        /*0164*/ 	.short	0x0100
        /*0166*/ 	.byte	0x05
	.zero		1


	//   ....[3]....
        /*0168*/ 	.word	0x00000600
        /*016c*/ 	.word	0x000000ff
        /*0170*/ 	.word	0x00000038
        /*0174*/ 	.short	0x0100
        /*0176*/ 	.byte	0x05
	.zero		1


	//   ....[4]....
        /*0178*/ 	.word	0x00000610
        /*017c*/ 	.word	0x000000ff
        /*0180*/ 	.word	0x00000010
        /*0184*/ 	.short	0x0100
        /*0186*/ 	.byte	0x05
	.zero		1


	//   ....[5]....
        /*0188*/ 	.word	0x00000620
        /*018c*/ 	.word	0x000000ff
        /*0190*/ 	.word	0x00000040
        /*0194*/ 	.short	0x0100
        /*0196*/ 	.byte	0x05
	.zero		1


	//   ....[6]....
        /*0198*/ 	.word	0x00000630
        /*019c*/ 	.word	0x000000ff
        /*01a0*/ 	.word	0x00000018
        /*01a4*/ 	.short	0x0100
        /*01a6*/ 	.byte	0x05
	.zero		1


	//   ....[7]....
        /*01a8*/ 	.word	0x00000640
        /*01ac*/ 	.word	0x000000ff
        /*01b0*/ 	.word	0x00000048
        /*01b4*/ 	.short	0x0100
        /*01b6*/ 	.byte	0x05
	.zero		1


	//   ....[8]....
        /*01b8*/ 	.word	0x00000650
        /*01bc*/ 	.word	0x000000ff
        /*01c0*/ 	.word	0x00000020
        /*01c4*/ 	.short	0x0100
        /*01c6*/ 	.byte	0x05
	.zero		1


	//   ....[9]....
        /*01c8*/ 	.word	0x00000660
        /*01cc*/ 	.word	0x000000ff
        /*01d0*/ 	.word	0x00000050
        /*01d4*/ 	.short	0x0100
        /*01d6*/ 	.byte	0x05
	.zero		1


	//   ....[10]....
        /*01d8*/ 	.word	0x00000670
        /*01dc*/ 	.word	0x000000ff
        /*01e0*/ 	.word	0x00000028
        /*01e4*/ 	.short	0x0100
        /*01e6*/ 	.byte	0x05
	.zero		1


	//   ....[11]....
        /*01e8*/ 	.word	0x00000680
        /*01ec*/ 	.word	0x000000ff
        /*01f0*/ 	.word	0x00000058
        /*01f4*/ 	.short	0x0100
        /*01f6*/ 	.byte	0x05
	.zero		1


	//   ....[12]....
        /*01f8*/ 	.word	0x000007b0
        /*01fc*/ 	.word	0x000000ff
        /*0200*/ 	.word	0x00000060
        /*0204*/ 	.short	0x0100
        /*0206*/ 	.byte	0x06
	.zero		1


	//   ....[13]....
        /*0208*/ 	.word	0x000007c0
        /*020c*/ 	.word	0x000000ff
        /*0210*/ 	.word	0x00000080
        /*0214*/ 	.short	0x0100
        /*0216*/ 	.byte	0x06
	.zero		1


	//   ....[14]....
        /*0218*/ 	.word	0x000007d0
        /*021c*/ 	.word	0x000000ff
        /*0220*/ 	.word	0x00000068
        /*0224*/ 	.short	0x0100
        /*0226*/ 	.byte	0x06
	.zero		1


	//   ....[15]....
        /*0228*/ 	.word	0x000007e0
        /*022c*/ 	.word	0x000000ff
        /*0230*/ 	.word	0x00000088
        /*0234*/ 	.short	0x0100
        /*0236*/ 	.byte	0x06
	.zero		1


	//   ....[16]....
        /*0238*/ 	.word	0x000007f0
        /*023c*/ 	.word	0x000000ff
        /*0240*/ 	.word	0x00000070
        /*0244*/ 	.short	0x0100
        /*0246*/ 	.byte	0x06
	.zero		1


	//   ....[17]....
        /*0248*/ 	.word	0x00000800
        /*024c*/ 	.word	0x000000ff
        /*0250*/ 	.word	0x00000090
        /*0254*/ 	.short	0x0100
        /*0256*/ 	.byte	0x06
	.zero		1


	//   ....[18]....
        /*0258*/ 	.word	0x00000810
        /*025c*/ 	.word	0x000000ff
        /*0260*/ 	.word	0x00000078
        /*0264*/ 	.short	0x0100
        /*0266*/ 	.byte	0x06
	.zero		1


	//   ....[19]....
        /*0268*/ 	.word	0x00000820
        /*026c*/ 	.word	0x000000ff
        /*0270*/ 	.word	0x00000098
        /*0274*/ 	.short	0x0100
        /*0276*/ 	.byte	0x06
	.zero		1


	//   ....[20]....
        /*0278*/ 	.word	0x00000910
        /*027c*/ 	.word	0x000000ff
        /*0280*/ 	.word	0x000000a0
        /*0284*/ 	.short	0x0100
        /*0286*/ 	.byte	0x05
	.zero		1


	//   ....[21]....
        /*0288*/ 	.word	0x00000920
        /*028c*/ 	.word	0x000000ff
        /*0290*/ 	.word	0x000000a8
        /*0294*/ 	.short	0x0100
        /*0296*/ 	.byte	0x05
	.zero		1


	//   ....[22]....
        /*0298*/ 	.word	0x00000a60
        /*029c*/ 	.word	0x000000ff
        /*02a0*/ 	.word	0x000000b0
        /*02a4*/ 	.short	0x0100
        /*02a6*/ 	.byte	0x05
	.zero		1


	//   ....[23]....
        /*02a8*/ 	.word	0x00000a70
        /*02ac*/ 	.word	0x000000ff
        /*02b0*/ 	.word	0x000000c0
        /*02b4*/ 	.short	0x0100
        /*02b6*/ 	.byte	0x05
	.zero		1


	//   ....[24]....
        /*02b8*/ 	.word	0x00000a80
        /*02bc*/ 	.word	0x000000ff
        /*02c0*/ 	.word	0x000000b8
        /*02c4*/ 	.short	0x0100
        /*02c6*/ 	.byte	0x05
	.zero		1


	//   ....[25]....
        /*02c8*/ 	.word	0x00000a90
        /*02cc*/ 	.word	0x000000ff
        /*02d0*/ 	.word	0x000000c8
        /*02d4*/ 	.short	0x0100
        /*02d6*/ 	.byte	0x05
	.zero		1


	//   ....[26]....
        /*02d8*/ 	.word	0x00000bc0
        /*02dc*/ 	.word	0x000000ff
        /*02e0*/ 	.word	0x000000d0
        /*02e4*/ 	.short	0x0100
        /*02e6*/ 	.byte	0x06
	.zero		1


	//   ....[27]....
        /*02e8*/ 	.word	0x00000bd0
        /*02ec*/ 	.word	0x000000ff
        /*02f0*/ 	.word	0x000000e0
        /*02f4*/ 	.short	0x0100
        /*02f6*/ 	.byte	0x06
	.zero		1


	//   ....[28]....
        /*02f8*/ 	.word	0x00000be0
        /*02fc*/ 	.word	0x000000ff
        /*0300*/ 	.word	0x000000d8
        /*0304*/ 	.short	0x0100
        /*0306*/ 	.byte	0x06
	.zero		1


	//   ....[29]....
        /*0308*/ 	.word	0x00000bf0
        /*030c*/ 	.word	0x000000ff
        /*0310*/ 	.word	0x000000e8
        /*0314*/ 	.short	0x0100
        /*0316*/ 	.byte	0x06
	.zero		1


	//   ....[30]....
        /*0318*/ 	.word	0x00000cf0
        /*031c*/ 	.word	0x000000ff
        /*0320*/ 	.word	0x000000f0
        /*0324*/ 	.short	0x0100
        /*0326*/ 	.byte	0x05
	.zero		1


	//   ....[31]....
        /*0328*/ 	.word	0x00000d00
        /*032c*/ 	.word	0x000000ff
        /*0330*/ 	.word	0x00000100
        /*0334*/ 	.short	0x0100
        /*0336*/ 	.byte	0x05
	.zero		1


	//   ....[32]....
        /*0338*/ 	.word	0x00000d10
        /*033c*/ 	.word	0x000000ff
        /*0340*/ 	.word	0x000000f8
        /*0344*/ 	.short	0x0100
        /*0346*/ 	.byte	0x05
	.zero		1


	//   ....[33]....
        /*0348*/ 	.word	0x00000d20
        /*034c*/ 	.word	0x000000ff
        /*0350*/ 	.word	0x00000108
        /*0354*/ 	.short	0x0100
        /*0356*/ 	.byte	0x05
	.zero		1


	//   ....[34]....
        /*0358*/ 	.word	0x000015c0
        /*035c*/ 	.word	0x00000004
        /*0360*/ 	.word	0x00000100
        /*0364*/ 	.short	0x010a
        /*0366*/ 	.byte	0xff
	.zero		1


	//   ....[35]....
        /*0368*/ 	.word	0x000015e0
        /*036c*/ 	.word	0x00000004
        /*0370*/ 	.word	0x000000f0
        /*0374*/ 	.short	0x0101
        /*0376*/ 	.byte	0xff
	.zero		1


	//   ....[36]....
        /*0378*/ 	.word	0x00001660
        /*037c*/ 	.word	0x000000ff
        /*0380*/ 	.word	0x00000030
        /*0384*/ 	.short	0x010a
        /*0386*/ 	.byte	0x07
	.zero		1


	//   ....[37]....
        /*0388*/ 	.word	0x000017a0
        /*038c*/ 	.word	0x000000ff
        /*0390*/ 	.word	0x00000030
        /*0394*/ 	.short	0x010a
        /*0396*/ 	.byte	0x21
	.zero		1


	//   ....[38]....
        /*0398*/ 	.word	0x00001930
        /*039c*/ 	.word	0x000000ff
        /*03a0*/ 	.word	0x00000030
        /*03a4*/ 	.short	0x010a
        /*03a6*/ 	.byte	0x0d
	.zero		1


	//   ....[39]....
        /*03a8*/ 	.word	0x00001a40
        /*03ac*/ 	.word	0x000000ff
        /*03b0*/ 	.word	0x000000a8
        /*03b4*/ 	.short	0x0101
        /*03b6*/ 	.byte	0x05
	.zero		1


	//   ....[40]....
        /*03b8*/ 	.word	0x00001a70
        /*03bc*/ 	.word	0x00000008
        /*03c0*/ 	.word	0x000000b0
        /*03c4*/ 	.short	0x010a
        /*03c6*/ 	.byte	0xff
	.zero		1


	//   ....[41]....
        /*03c8*/ 	.word	0x00001b40
        /*03cc*/ 	.word	0x00000008
        /*03d0*/ 	.word	0x00000000
        /*03d4*/ 	.short	0x0101
        /*03d6*/ 	.byte	0xff
	.zero		1


	//   ....[42]....
        /*03d8*/ 	.word	0x000020b0
        /*03dc*/ 	.word	0x000000ff
        /*03e0*/ 	.word	0x00000000
        /*03e4*/ 	.short	0x010a
        /*03e6*/ 	.byte	0x04
	.zero		1


	//   ....[43]....
        /*03e8*/ 	.word	0x00002140
        /*03ec*/ 	.word	0x000000ff
        /*03f0*/ 	.word	0x00000000
        /*03f4*/ 	.short	0x010a
        /*03f6*/ 	.byte	0x04
	.zero		1


	//   ....[44]....
        /*03f8*/ 	.word	0x000021d0
        /*03fc*/ 	.word	0x000000ff
        /*0400*/ 	.word	0x00000000
        /*0404*/ 	.short	0x010a
        /*0406*/ 	.byte	0x04
	.zero		1


	//   ....[45]....
        /*0408*/ 	.word	0x00002260
        /*040c*/ 	.word	0x000000ff
        /*0410*/ 	.word	0x00000000
        /*0414*/ 	.short	0x010a
        /*0416*/ 	.byte	0x04
	.zero		1


	//   ....[46]....
        /*0418*/ 	.word	0x000022f0
        /*041c*/ 	.word	0x000000ff
        /*0420*/ 	.word	0x00000000
        /*0424*/ 	.short	0x010a
        /*0426*/ 	.byte	0x04
	.zero		1


	//   ....[47]....
        /*0428*/ 	.word	0x00002390
        /*042c*/ 	.word	0x00000000
        /*0430*/ 	.word	0x00000000
        /*0434*/ 	.short	0x010a
        /*0436*/ 	.byte	0xff
	.zero		1


	//   ....[48]....
        /*0438*/ 	.word	0x000024b0
        /*043c*/ 	.word	0x00000002
        /*0440*/ 	.word	0x000000f0
        /*0444*/ 	.short	0x010a
        /*0446*/ 	.byte	0xff
	.zero		1


	//   ....[49]....
        /*0448*/ 	.word	0x00002510
        /*044c*/ 	.word	0x00000004
        /*0450*/ 	.word	0x00000000
        /*0454*/ 	.short	0x0101
        /*0456*/ 	.byte	0xff
	.zero		1


	//   ....[50]....
        /*0458*/ 	.word	0x00002530
        /*045c*/ 	.word	0x000000ff
        /*0460*/ 	.word	0x000000c0
        /*0464*/ 	.short	0x010a
        /*0466*/ 	.byte	0x05
	.zero		1


	//   ....[51]....
        /*0468*/ 	.word	0x00002650
        /*046c*/ 	.word	0x00000002
        /*0470*/ 	.word	0x000000b0
        /*0474*/ 	.short	0x010a
        /*0476*/ 	.byte	0xff
	.zero		1


	//   ....[52]....
        /*0478*/ 	.word	0x00002760
        /*047c*/ 	.word	0x00000002
        /*0480*/ 	.word	0x00000000
        /*0484*/ 	.short	0x0101
        /*0486*/ 	.byte	0xff
	.zero		1


	//   ....[53]....
        /*0488*/ 	.word	0x000027f0
        /*048c*/ 	.word	0x000000ff
        /*0490*/ 	.word	0x000000c0
        /*0494*/ 	.short	0x0106
        /*0496*/ 	.byte	0x05
	.zero		1


	//   ....[54]....
        /*0498*/ 	.word	0x00002810
        /*049c*/ 	.word	0x000000ff
        /*04a0*/ 	.word	0x000000c0
        /*04a4*/ 	.short	0x010a
        /*04a6*/ 	.byte	0x05
	.zero		1


	//   ....[55]....
        /*04a8*/ 	.word	0x000028a0
        /*04ac*/ 	.word	0x000000ff
        /*04b0*/ 	.word	0x000000c0
        /*04b4*/ 	.short	0x0106
        /*04b6*/ 	.byte	0x04
	.zero		1


	//   ....[56]....
        /*04b8*/ 	.word	0x000028e0
        /*04bc*/ 	.word	0x00000000
        /*04c0*/ 	.word	0x000000c0
        /*04c4*/ 	.short	0x010a
        /*04c6*/ 	.byte	0xff
	.zero		1


	//   ....[57]....
        /*04c8*/ 	.word	0x00002df0
        /*04cc*/ 	.word	0x00000000
        /*04d0*/ 	.word	0x000000b0
        /*04d4*/ 	.short	0x010a
        /*04d6*/ 	.byte	0xff
	.zero		1


	//   ....[58]....
        /*04d8*/ 	.word	0x00002f00
        /*04dc*/ 	.word	0x00000003
        /*04e0*/ 	.word	0x00000000
        /*04e4*/ 	.short	0x0101
        /*04e6*/ 	.byte	0xff
	.zero		1


	//   ....[59]....
        /*04e8*/ 	.word	0x00002f10
        /*04ec*/ 	.word	0x000000ff
        /*04f0*/ 	.word	0x00000000
        /*04f4*/ 	.short	0x010a
        /*04f6*/ 	.byte	0x05
	.zero		1


	//   ....[60]....
        /*04f8*/ 	.word	0x00002f30
        /*04fc*/ 	.word	0x000000ff
        /*0500*/ 	.word	0x000000e0
        /*0504*/ 	.short	0x010a
        /*0506*/ 	.byte	0x07
	.zero		1


	//   ....[61]....
        /*0508*/ 	.word	0x00003030
        /*050c*/ 	.word	0x000000ff
        /*0510*/ 	.word	0x00000000
        /*0514*/ 	.short	0x010a
        /*0516*/ 	.byte	0x06
	.zero		1


	//   ....[62]....
        /*0518*/ 	.word	0x000030f0
        /*051c*/ 	.word	0x000000ff
        /*0520*/ 	.word	0x00000000
        /*0524*/ 	.short	0x010a
        /*0526*/ 	.byte	0x05
	.zero		1


	//   ....[63]....
        /*0528*/ 	.word	0x000034e0
        /*052c*/ 	.word	0x000000ff
        /*0530*/ 	.word	0x00000000
        /*0534*/ 	.short	0x010a
        /*0536*/ 	.byte	0x06
	.zero		1


	//   ....[64]....
        /*0538*/ 	.word	0x00003570
        /*053c*/ 	.word	0x000000ff
        /*0540*/ 	.word	0x00000000
        /*0544*/ 	.short	0x010a
        /*0546*/ 	.byte	0x07
	.zero		1


	//   ....[65]....
        /*0548*/ 	.word	0x000039b0
        /*054c*/ 	.word	0x00000000
        /*0550*/ 	.word	0x000000b0
        /*0554*/ 	.short	0x010a
        /*0556*/ 	.byte	0xff
	.zero		1


	//   ....[66]....
        /*0558*/ 	.word	0x00003a70
        /*055c*/ 	.word	0x00000000
        /*0560*/ 	.word	0x00000000
        /*0564*/ 	.short	0x0101
        /*0566*/ 	.byte	0xff
	.zero		1


	//   ....[67]....
        /*0568*/ 	.word	0x00003d90
        /*056c*/ 	.word	0x000000ff
        /*0570*/ 	.word	0x000000a8
        /*0574*/ 	.short	0x010a
        /*0576*/ 	.byte	0x04
	.zero		1


	//   ....[68]....
        /*0578*/ 	.word	0x00003f80
        /*057c*/ 	.word	0x000000ff
        /*0580*/ 	.word	0x00000080
        /*0584*/ 	.short	0x010a
        /*0586*/ 	.byte	0x04
	.zero		1


	//   ....[69]....
        /*0588*/ 	.word	0x00004250
        /*058c*/ 	.word	0x000000ff
        /*0590*/ 	.word	0x00000060
        /*0594*/ 	.short	0x010b
        /*0596*/ 	.byte	0x04
	.zero		1


	//   ....[70]....
        /*0598*/ 	.word	0x00004260
        /*059c*/ 	.word	0x000000ff
        /*05a0*/ 	.word	0x00000000
        /*05a4*/ 	.short	0x0101
        /*05a6*/ 	.byte	0x07
	.zero		1


	//   ....[71]....
        /*05a8*/ 	.word	0x00004270
        /*05ac*/ 	.word	0x000000ff
        /*05b0*/ 	.word	0x00000088
        /*05b4*/ 	.short	0x010a
        /*05b6*/ 	.byte	0x04
	.zero		1


	//   ....[72]....
        /*05b8*/ 	.word	0x00004510
        /*05bc*/ 	.word	0x000000ff
        /*05c0*/ 	.word	0x00000068
        /*05c4*/ 	.short	0x010b
        /*05c6*/ 	.byte	0x04
	.zero		1


	//   ....[73]....
        /*05c8*/ 	.word	0x00004520
        /*05cc*/ 	.word	0x000000ff
        /*05d0*/ 	.word	0x00000000
        /*05d4*/ 	.short	0x0101
        /*05d6*/ 	.byte	0x07
	.zero		1


	//   ....[74]....
        /*05d8*/ 	.word	0x00004530
        /*05dc*/ 	.word	0x000000ff
        /*05e0*/ 	.word	0x00000090
        /*05e4*/ 	.short	0x010a
        /*05e6*/ 	.byte	0x04
	.zero		1


	//   ....[75]....
        /*05e8*/ 	.word	0x00004880
        /*05ec*/ 	.word	0x000000ff
        /*05f0*/ 	.word	0x00000070
        /*05f4*/ 	.short	0x010b
        /*05f6*/ 	.byte	0x04
	.zero		1


	//   ....[76]....
        /*05f8*/ 	.word	0x000048e0
        /*05fc*/ 	.word	0x000000ff
        /*0600*/ 	.word	0x00000000
        /*0604*/ 	.short	0x0101
        /*0606*/ 	.byte	0x07
	.zero		1


	//   ....[77]....
        /*0608*/ 	.word	0x000048f0
        /*060c*/ 	.word	0x000000ff
        /*0610*/ 	.word	0x00000098
        /*0614*/ 	.short	0x010a
        /*0616*/ 	.byte	0x04
	.zero		1


	//   ....[78]....
        /*0618*/ 	.word	0x00004be0
        /*061c*/ 	.word	0x000000ff
        /*0620*/ 	.word	0x00000078
        /*0624*/ 	.short	0x010b
        /*0626*/ 	.byte	0x04
	.zero		1


	//   ....[79]....
        /*0628*/ 	.word	0x00004c10
        /*062c*/ 	.word	0x000000ff
        /*0630*/ 	.word	0x00000000
        /*0634*/ 	.short	0x0101
        /*0636*/ 	.byte	0x05
	.zero		1


	//   ....[80]....
        /*0638*/ 	.word	0x00004c60
        /*063c*/ 	.word	0x000000ff
        /*0640*/ 	.word	0x00000080
        /*0644*/ 	.short	0x010a
        /*0646*/ 	.byte	0x04
	.zero		1


	//   ....[81]....
        /*0648*/ 	.word	0x00004c80
        /*064c*/ 	.word	0x000000ff
        /*0650*/ 	.word	0x00000088
        /*0654*/ 	.short	0x010a
        /*0656*/ 	.byte	0x04
	.zero		1


	//   ....[82]....
        /*0658*/ 	.word	0x00004ca0
        /*065c*/ 	.word	0x000000ff
        /*0660*/ 	.word	0x00000090
        /*0664*/ 	.short	0x010a
        /*0666*/ 	.byte	0x04
	.zero		1


	//   ....[83]....
        /*0668*/ 	.word	0x00004ce0
        /*066c*/ 	.word	0x00000000
        /*0670*/ 	.word	0x00000098
        /*0674*/ 	.short	0x010a
        /*0676*/ 	.byte	0xff
	.zero		1


	//   ....[84]....
        /*0678*/ 	.word	0x00005010
        /*067c*/ 	.word	0x00000000
        /*0680*/ 	.word	0x000000b0
        /*0684*/ 	.short	0x010a
        /*0686*/ 	.byte	0xff
	.zero		1


	//   ....[85]....
        /*0688*/ 	.word	0x00005120
        /*068c*/ 	.word	0x00000000
        /*0690*/ 	.word	0x00000000
        /*0694*/ 	.short	0x0101
        /*0696*/ 	.byte	0xff
	.zero		1


	//   ....[86]....
        /*0698*/ 	.word	0x00005bc0
        /*069c*/ 	.word	0x000000ff
        /*06a0*/ 	.word	0x00000060
        /*06a4*/ 	.short	0x010a
        /*06a6*/ 	.byte	0x30
	.zero		1


	//   ....[87]....
        /*06a8*/ 	.word	0x00005c40
        /*06ac*/ 	.word	0x0000006e
        /*06b0*/ 	.word	0x000000d0
        /*06b4*/ 	.short	0x010a
        /*06b6*/ 	.byte	0xff
	.zero		1


	//   ....[88]....
        /*06b8*/ 	.word	0x00005db0
        /*06bc*/ 	.word	0x000000ff
        /*06c0*/ 	.word	0x00000060
        /*06c4*/ 	.short	0x010a
        /*06c6*/ 	.byte	0x30
	.zero		1


	//   ....[89]....
        /*06c8*/ 	.word	0x00006060
        /*06cc*/ 	.word	0x0000006e
        /*06d0*/ 	.word	0x000000d0
        /*06d4*/ 	.short	0x010a
        /*06d6*/ 	.byte	0xff
	.zero		1


	//   ....[90]....
        /*06d8*/ 	.word	0x00006ad0
        /*06dc*/ 	.word	0x00000000
        /*06e0*/ 	.word	0x00000000
        /*06e4*/ 	.short	0x0101
        /*06e6*/ 	.byte	0xff
	.zero		1


	//   ....[91]....
        /*06e8*/ 	.word	0x00006ae0
        /*06ec*/ 	.word	0x00000003
        /*06f0*/ 	.word	0x00000060
        /*06f4*/ 	.short	0x010a
        /*06f6*/ 	.byte	0xff
	.zero		1


	//   ....[92]....
        /*06f8*/ 	.word	0x00006ba0
        /*06fc*/ 	.word	0x00000003
        /*0700*/ 	.word	0x00000060
        /*0704*/ 	.short	0x010a
        /*0706*/ 	.byte	0xff
	.zero		1


	//   ....[93]....
        /*0708*/ 	.word	0x000078a0
        /*070c*/ 	.word	0x00000000
        /*0710*/ 	.word	0x00000000
        /*0714*/ 	.short	0x0101
        /*0716*/ 	.byte	0xff
	.zero		1


	//   ....[94]....
        /*0718*/ 	.word	0x000078c0
        /*071c*/ 	.word	0x00000003
        /*0720*/ 	.word	0x00000060
        /*0724*/ 	.short	0x010a
        /*0726*/ 	.byte	0xff
	.zero		1


	//   ....[95]....
        /*0728*/ 	.word	0x00007970
        /*072c*/ 	.word	0x00000003
        /*0730*/ 	.word	0x00000060
        /*0734*/ 	.short	0x010a
        /*0736*/ 	.byte	0xff
	.zero		1


	//   ....[96]....
        /*0738*/ 	.word	0x00008670
        /*073c*/ 	.word	0x00000000
        /*0740*/ 	.word	0x00000000
        /*0744*/ 	.short	0x0101
        /*0746*/ 	.byte	0xff
	.zero		1


	//   ....[97]....
        /*0748*/ 	.word	0x00008690
        /*074c*/ 	.word	0x00000072
        /*0750*/ 	.word	0x00000060
        /*0754*/ 	.short	0x010a
        /*0756*/ 	.byte	0xff
	.zero		1


	//   ....[98]....
        /*0758*/ 	.word	0x00008740
        /*075c*/ 	.word	0x00000072
        /*0760*/ 	.word	0x00000060
        /*0764*/ 	.short	0x010a
        /*0766*/ 	.byte	0xff
	.zero		1


	//   ....[99]....
        /*0768*/ 	.word	0x00008ba0
        /*076c*/ 	.word	0x000000ff
        /*0770*/ 	.word	0x00000000
        /*0774*/ 	.short	0x0101
        /*0776*/ 	.byte	0x05
	.zero		1


	//   ....[100]....
        /*0778*/ 	.word	0x00009490
        /*077c*/ 	.word	0x00000003
        /*0780*/ 	.word	0x00000000
        /*0784*/ 	.short	0x0101
        /*0786*/ 	.byte	0xff
	.zero		1


	//   ....[101]....
        /*0788*/ 	.word	0x00009710
        /*078c*/ 	.word	0x000000ff
        /*0790*/ 	.word	0x00000000
        /*0794*/ 	.short	0x0101
        /*0796*/ 	.byte	0x04
	.zero		1


	//   ....[102]....
        /*0798*/ 	.word	0x00009730
        /*079c*/ 	.word	0x00000004
        /*07a0*/ 	.word	0x00000100
        /*07a4*/ 	.short	0x010a
        /*07a6*/ 	.byte	0xff
	.zero		1


	//   ....[103]....
        /*07a8*/ 	.word	0x00009790
        /*07ac*/ 	.word	0x00000004
        /*07b0*/ 	.word	0x00000030
        /*07b4*/ 	.short	0x010a
        /*07b6*/ 	.byte	0xff
	.zero		1


	//   ....[104]....
        /*07b8*/ 	.word	0x000097e0
        /*07bc*/ 	.word	0x00000008
        /*07c0*/ 	.word	0x000000b0
        /*07c4*/ 	.short	0x010a
        /*07c6*/ 	.byte	0xff
	.zero		1


	//   ....[105]....
        /*07c8*/ 	.word	0x00009840
        /*07cc*/ 	.word	0x00000000
        /*07d0*/ 	.word	0x00000000
        /*07d4*/ 	.short	0x010a
        /*07d6*/ 	.byte	0xff
	.zero		1


	//   ....[106]....
        /*07d8*/ 	.word	0x000098a0
        /*07dc*/ 	.word	0x00000000
        /*07e0*/ 	.word	0x00000000
        /*07e4*/ 	.short	0x010a
        /*07e6*/ 	.byte	0xff
	.zero		1


	//   ....[107]....
        /*07e8*/ 	.word	0x00009900
        /*07ec*/ 	.word	0x00000000
        /*07f0*/ 	.word	0x00000000
        /*07f4*/ 	.short	0x010a
        /*07f6*/ 	.byte	0xff
	.zero		1


	//   ....[108]....
        /*07f8*/ 	.word	0x00009960
        /*07fc*/ 	.word	0x00000000
        /*0800*/ 	.word	0x00000000
        /*0804*/ 	.short	0x010a
        /*0806*/ 	.byte	0xff
	.zero		1


	//   ....[109]....
        /*0808*/ 	.word	0x000099c0
        /*080c*/ 	.word	0x00000000
        /*0810*/ 	.word	0x00000000
        /*0814*/ 	.short	0x010a
        /*0816*/ 	.byte	0xff
	.zero		1


	//   ....[110]....
        /*0818*/ 	.word	0x00009a10
        /*081c*/ 	.word	0x00000002
        /*0820*/ 	.word	0x000000f0
        /*0824*/ 	.short	0x010a
        /*0826*/ 	.byte	0xff
	.zero		1


	//   ....[111]....
        /*0828*/ 	.word	0x00009a70
        /*082c*/ 	.word	0x00000002
        /*0830*/ 	.word	0x000000c0
        /*0834*/ 	.short	0x010a
        /*0836*/ 	.byte	0xff
	.zero		1


	//   ....[112]....
        /*0838*/ 	.word	0x00009ac0
        /*083c*/ 	.word	0x00000002
        /*0840*/ 	.word	0x000000b0
        /*0844*/ 	.short	0x010a
        /*0846*/ 	.byte	0xff
	.zero		1


	//   ....[113]....
        /*0848*/ 	.word	0x00009b20
        /*084c*/ 	.word	0x00000000
        /*0850*/ 	.word	0x000000c0
        /*0854*/ 	.short	0x010a
        /*0856*/ 	.byte	0xff
	.zero		1


	//   ....[114]....
        /*0858*/ 	.word	0x00009b70
        /*085c*/ 	.word	0x00000000
        /*0860*/ 	.word	0x000000b0
        /*0864*/ 	.short	0x010a
        /*0866*/ 	.byte	0xff
	.zero		1


	//   ....[115]....
        /*0868*/ 	.word	0x00009bd0
        /*086c*/ 	.word	0x00000003
        /*0870*/ 	.word	0x000000e0
        /*0874*/ 	.short	0x010a
        /*0876*/ 	.byte	0xff
	.zero		1


	//   ....[116]....
        /*0878*/ 	.word	0x00009c30
        /*087c*/ 	.word	0x00000000
        /*0880*/ 	.word	0x00000000
        /*0884*/ 	.short	0x010a
        /*0886*/ 	.byte	0xff
	.zero		1


	//   ....[117]....
        /*0888*/ 	.word	0x00009c90
        /*088c*/ 	.word	0x00000000
        /*0890*/ 	.word	0x00000000
        /*0894*/ 	.short	0x010a
        /*0896*/ 	.byte	0xff
	.zero		1


	//   ....[118]....
        /*0898*/ 	.word	0x00009cf0
        /*089c*/ 	.word	0x00000000
        /*08a0*/ 	.word	0x00000000
        /*08a4*/ 	.short	0x010a
        /*08a6*/ 	.byte	0xff
	.zero		1


	//   ....[119]....
        /*08a8*/ 	.word	0x00009d40
        /*08ac*/ 	.word	0x00000000
        /*08b0*/ 	.word	0x000000b0
        /*08b4*/ 	.short	0x010a
        /*08b6*/ 	.byte	0xff
	.zero		1


	//   ....[120]....
        /*08b8*/ 	.word	0x00009da0
        /*08bc*/ 	.word	0x00000000
        /*08c0*/ 	.word	0x000000a8
        /*08c4*/ 	.short	0x010a
        /*08c6*/ 	.byte	0xff
	.zero		1


	//   ....[121]....
        /*08c8*/ 	.word	0x00009e00
        /*08cc*/ 	.word	0x00000000
        /*08d0*/ 	.word	0x00000080
        /*08d4*/ 	.short	0x010a
        /*08d6*/ 	.byte	0xff
	.zero		1


	//   ....[122]....
        /*08d8*/ 	.word	0x00009e60
        /*08dc*/ 	.word	0x00000000
        /*08e0*/ 	.word	0x00000088
        /*08e4*/ 	.short	0x010a
        /*08e6*/ 	.byte	0xff
	.zero		1


	//   ....[123]....
        /*08e8*/ 	.word	0x00009ec0
        /*08ec*/ 	.word	0x00000000
        /*08f0*/ 	.word	0x00000090
        /*08f4*/ 	.short	0x010a
        /*08f6*/ 	.byte	0xff
	.zero		1


	//   ....[124]....
        /*08f8*/ 	.word	0x00009f20
        /*08fc*/ 	.word	0x00000000
        /*0900*/ 	.word	0x00000098
        /*0904*/ 	.short	0x010a
        /*0906*/ 	.byte	0xff
	.zero		1


	//   ....[125]....
        /*0908*/ 	.word	0x00009f80
        /*090c*/ 	.word	0x00000000
        /*0910*/ 	.word	0x00000080
        /*0914*/ 	.short	0x010a
        /*0916*/ 	.byte	0xff
	.zero		1


	//   ....[126]....
        /*0918*/ 	.word	0x00009fe0
        /*091c*/ 	.word	0x00000000
        /*0920*/ 	.word	0x00000088
        /*0924*/ 	.short	0x010a
        /*0926*/ 	.byte	0xff
	.zero		1


	//   ....[127]....
        /*0928*/ 	.word	0x0000a040
        /*092c*/ 	.word	0x00000000
        /*0930*/ 	.word	0x00000090
        /*0934*/ 	.short	0x010a
        /*0936*/ 	.byte	0xff
	.zero		1


	//   ....[128]....
        /*0938*/ 	.word	0x0000a090
        /*093c*/ 	.word	0x00000000
        /*0940*/ 	.word	0x000000b0
        /*0944*/ 	.short	0x010a
        /*0946*/ 	.byte	0xff
	.zero		1


	//   ....[129]....
        /*0948*/ 	.word	0x0000a0f0
        /*094c*/ 	.word	0x00000000
        /*0950*/ 	.word	0x00000060
        /*0954*/ 	.short	0x010a
        /*0956*/ 	.byte	0xff
	.zero		1


	//   ....[130]....
        /*0958*/ 	.word	0x0000a140
        /*095c*/ 	.word	0x0000006e
        /*0960*/ 	.word	0x000000d0
        /*0964*/ 	.short	0x010a
        /*0966*/ 	.byte	0xff
	.zero		1


	//   ....[131]....
        /*0968*/ 	.word	0x0000a190
        /*096c*/ 	.word	0x00000003
        /*0970*/ 	.word	0x00000060
        /*0974*/ 	.short	0x010a
        /*0976*/ 	.byte	0xff
	.zero		1


	//   ....[132]....
        /*0978*/ 	.word	0x0000a1e0
        /*097c*/ 	.word	0x00000003
        /*0980*/ 	.word	0x00000060
        /*0984*/ 	.short	0x010a
        /*0986*/ 	.byte	0xff
	.zero		1


	//   ....[133]....
        /*0988*/ 	.word	0x0000a230
        /*098c*/ 	.word	0x00000072
        /*0990*/ 	.word	0x00000060
        /*0994*/ 	.short	0x010a
        /*0996*/ 	.byte	0xff
	.zero		1


	//----- nvinfo : EIATTR_NUM_MBARRIERS
	.align		4
.L_47:
        /*0998*/ 	.byte	0x03, 0x38
        /*099a*/ 	.short	0x0022


	//----- nvinfo : EIATTR_EXIT_INSTR_OFFSETS
	.align		4
        /*099c*/ 	.byte	0x04, 0x1c
        /*099e*/ 	.short	(.L_49 - .L_48)


	//   ....[0]....
.L_48:
        /*09a0*/ 	.word	0x000023c0


	//   ....[1]....
        /*09a4*/ 	.word	0x000028b0


	//   ....[2]....
        /*09a8*/ 	.word	0x00002910


	//   ....[3]....
        /*09ac*/ 	.word	0x000037d0


	//   ....[4]....
        /*09b0*/ 	.word	0x00004d10


	//   ....[5]....
        /*09b4*/ 	.word	0x00004d50


	//   ....[6]....
        /*09b8*/ 	.word	0x00009600


	//   ....[7]....
        /*09bc*/ 	.word	0x00009680


	//   ....[8]....
        /*09c0*/ 	.word	0x000096b0


	//   ....[9]....
        /*09c4*/ 	.word	0x00009720


	//----- nvinfo : EIATTR_MAX_THREADS
	.align		4
.L_49:
        /*09c8*/ 	.byte	0x04, 0x05
        /*09ca*/ 	.short	(.L_51 - .L_50)
.L_50:
        /*09cc*/ 	.word	0x00000100
        /*09d0*/ 	.word	0x00000001
        /*09d4*/ 	.word	0x00000001


	//----- nvinfo : EIATTR_CRS_STACK_SIZE
	.align		4
.L_51:
        /*09d8*/ 	.byte	0x04, 0x1e
        /*09da*/ 	.short	(.L_53 - .L_52)
.L_52:
        /*09dc*/ 	.word	0x00000000


	//----- nvinfo : EIATTR_CBANK_PARAM_SIZE
	.align		4
.L_53:
        /*09e0*/ 	.byte	0x03, 0x19
        /*09e2*/ 	.short	0x0a00


	//----- nvinfo : EIATTR_PARAM_CBANK
	.align		4
        /*09e4*/ 	.byte	0x04, 0x0a
        /*09e6*/ 	.short	(.L_55 - .L_54)
	.align		4
.L_54:
        /*09e8*/ 	.word	index@(.nv.constant0._ZN7cutlass13device_kernelINS_4gemm6kernel13GemmUniversalIN4cute5tupleIJiiiiEEENS1_10collective13CollectiveMmaINS1_41MainloopSm100TmaUmmaWarpSpecializedSparseILi6ELi2ELi2ENS5_IJNS4_1CILi1EEESB_SB_EEEEENS5_IJNSA_ILi128EEESE_NSA_ILi64EEEEEENS_10bfloat16_tENS5_IJNS4_6LayoutINS5_IJiNS5_IJNSA_ILi2EEEiEEEiEEENS5_IJlNS5_IJSB_SJ_EEElEEEEENSI_INS5_IJNS5_IJNS5_IJNSA_ILi8EEESJ_SP_EEEiEEENS5_IJNS5_IJNSA_ILi16EEESJ_NSA_ILi4EEEEEEiEEEiEEENS5_IJNS5_IJNS5_IJSE_SS_NSA_ILi2048EEEEEENSA_ILi16384EEEEEENS5_IJNS5_IJSB_NSA_ILi1024EEENSA_ILi32EEEEEElEEElEEEEEEEESH_NS5_IJlSB_lEEENS4_8TiledMMAINS4_8MMA_AtomIJNS4_27SM100_MMA_F16BF16_SS_SPARSEISH_SH_fLi128ELi128ELNS4_4UMMA5MajorE0ELS1D_0ELNS1C_7ScaleInE0ELS1E_0EEEEEENSI_ISC_NS5_IJNSA_ILi0EEES1H_S1H_EEEEENS5_IJNS4_10UnderscoreES1K_S1K_EEEEENS4_13SM90_TMA_LOADENS4_14ComposedLayoutINS4_7SwizzleILi2ELi4ELi3EEENS4_25smem_sparse_ptr_flag_bitsILi2ELi16EEENSI_INS5_IJNS5_IJSB_SP_EEENS5_IJSJ_S12_EEEEEENS5_IJNS5_IJS1H_SF_EEESM_EEEEEEEvNS4_8identityES1N_NS1O_INS1P_ILi3ELi4ELi3EEENS4_18smem_ptr_flag_bitsILi16EEENSI_INS5_IJSP_SF_EEENS5_IJSF_SB_EEEEEEEvS20_EENS_8epilogue10collective18CollectiveEpilogueINS29_23Sm100TmaWarpSpecializedILi4ELi2ELi32ELb1ELb0EEEJSG_NS5_IJNSI_ISE_SB_EENSI_IS12_SB_EEEEEfNS5_IJSB_llEEEfS2H_NS29_6fusion15FusionCallbacksIS2D_NS2I_17LinearCombinationIffffLNS_15FloatRoundStyleE2EEESG_S2G_JEEENS4_5SM1004TMEM4LOAD26SM100_TMEM_LOAD_32dp32b32xES1N_NS1O_INS1P_ILi2ELi5ELi2EEENS22_ILi32EEENSI_INS5_IJS12_ST_EEENS5_IJSB_S12_EEEEEEENS4_39AutoVectorizingCopyWithAssumedAlignmentILi128EEENS4_14SM90_TMA_STOREES2X_S2Z_S2Z_EEEvvEEEEvNT_6ParamsE)
        /*09ec*/ 	.short	0x0380
        /*09ee*/ 	.short	0x0a00


	//----- nvinfo : EIATTR_SW_WAR
	.align		4
.L_55:
        /*09f0*/ 	.byte	0x04, 0x36
        /*09f2*/ 	.short	(.L_57 - .L_56)
.L_56:
        /*09f4*/ 	.word	0x00000008
.L_57:


//--------------------- .nv.callgraph             --------------------------
	.section	.nv.callgraph,"",@"SHT_CUDA_CALLGRAPH"
	.align	4
	.sectionentsize	8
	.align		4
        /*0000*/ 	.word	0x00000000
	.align		4
        /*0004*/ 	.word	0xffffffff
	.align		4
        /*0008*/ 	.word	index@(_ZN7cutlass13device_kernelINS_4gemm6kernel13GemmUniversalIN4cute5tupleIJiiiiEEENS1_10collective13CollectiveMmaINS1_41MainloopSm100TmaUmmaWarpSpecializedSparseILi6ELi2ELi2ENS5_IJNS4_1CILi1EEESB_SB_EEEEENS5_IJNSA_ILi128EEESE_NSA_ILi64EEEEEENS_10bfloat16_tENS5_IJNS4_6LayoutINS5_IJiNS5_IJNSA_ILi2EEEiEEEiEEENS5_IJlNS5_IJSB_SJ_EEElEEEEENSI_INS5_IJNS5_IJNS5_IJNSA_ILi8EEESJ_SP_EEEiEEENS5_IJNS5_IJNSA_ILi16EEESJ_NSA_ILi4EEEEEEiEEEiEEENS5_IJNS5_IJNS5_IJSE_SS_NSA_ILi2048EEEEEENSA_ILi16384EEEEEENS5_IJNS5_IJSB_NSA_ILi1024EEENSA_ILi32EEEEEElEEElEEEEEEEESH_NS5_IJlSB_lEEENS4_8TiledMMAINS4_8MMA_AtomIJNS4_27SM100_MMA_F16BF16_SS_SPARSEISH_SH_fLi128ELi128ELNS4_4UMMA5MajorE0ELS1D_0ELNS1C_7ScaleInE0ELS1E_0EEEEEENSI_ISC_NS5_IJNSA_ILi0EEES1H_S1H_EEEEENS5_IJNS4_10UnderscoreES1K_S1K_EEEEENS4_13SM90_TMA_LOADENS4_14ComposedLayoutINS4_7SwizzleILi2ELi4ELi3EEENS4_25smem_sparse_ptr_flag_bitsILi2ELi16EEENSI_INS5_IJNS5_IJSB_SP_EEENS5_IJSJ_S12_EEEEEENS5_IJNS5_IJS1H_SF_EEESM_EEEEEEEvNS4_8identityES1N_NS1O_INS1P_ILi3ELi4ELi3EEENS4_18smem_ptr_flag_bitsILi16EEENSI_INS5_IJSP_SF_EEENS5_IJSF_SB_EEEEEEEvS20_EENS_8epilogue10collective18CollectiveEpilogueINS29_23Sm100TmaWarpSpecializedILi4ELi2ELi32ELb1ELb0EEEJSG_NS5_IJNSI_ISE_SB_EENSI_IS12_SB_EEEEEfNS5_IJSB_llEEEfS2H_NS29_6fusion15FusionCallbacksIS2D_NS2I_17LinearCombinationIffffLNS_15FloatRoundStyleE2EEESG_S2G_JEEENS4_5SM1004TMEM4LOAD26SM100_TMEM_LOAD_32dp32b32xES1N_NS1O_INS1P_ILi2ELi5ELi2EEENS22_ILi32EEENSI_INS5_IJS12_ST_EEENS5_IJSB_S12_EEEEEEENS4_39AutoVectorizingCopyWithAssumedAlignmentILi128EEENS4_14SM90_TMA_STOREES2X_S2Z_S2Z_EEEvvEEEEvNT_6ParamsE)
	.align		4
        /*000c*/ 	.word	index@(__assertfail)
	.align		4
        /*0010*/ 	.word	0x00000000
	.align		4
        /*0014*/ 	.word	0xfffffffe
	.align		4
        /*0018*/ 	.word	0x00000000
	.align		4
        /*001c*/ 	.word	0xfffffffd
	.align		4
        /*0020*/ 	.word	0x00000000
	.align		4
        /*0024*/ 	.word	0xfffffffc


//--------------------- .nv.constant4             --------------------------
	.section	.nv.constant4,"a",@progbits
	.align	8
	.align		8
.nv.constant4:
        /*0000*/ 	.dword	__assertfail
	.align		8
        /*0008*/ 	.dword	__unnamed_1
	.align		8
        /*0010*/ 	.dword	__unnamed_2
	.align		8
        /*0018*/ 	.dword	_ZN39_INTERNAL_2d493345_4_k_cu_13475929_29124cuda3std3__45__cpo5beginE
	.align		8
        /*0020*/ 	.dword	_ZN39_INTERNAL_2d493345_4_k_cu_13475929_29124cuda3std3__45__cpo3endE
	.align		8
        /*0028*/ 	.dword	_ZN39_INTERNAL_2d493345_4_k_cu_13475929_29124cuda3std3__45__cpo6cbeginE
	.align		8
        /*0030*/ 	.dword	_ZN39_INTERNAL_2d493345_4_k_cu_13475929_29124cuda3std3__45__cpo4cendE
	.align		8
        /*0038*/ 	.dword	_ZN39_INTERNAL_2d493345_4_k_cu_13475929_29124cuda3std3__441_GLOBAL__N__2d493345_4_k_cu_13475929_29126ignoreE
	.align		8
        /*0040*/ 	.dword	_ZN39_INTERNAL_2d493345_4_k_cu_13475929_29124cuda3std3__419piecewise_constructE
	.align		8
        /*0048*/ 	.dword	_ZN39_INTERNAL_2d493345_4_k_cu_13475929_29124cuda3std3__48in_placeE
	.align		8
        /*0050*/ 	.dword	_ZN39_INTERNAL_2d493345_4_k_cu_13475929_29124cuda3std6ranges3__45__cpo4swapE
	.align		8
        /*0058*/ 	.dword	_ZN39_INTERNAL_2d493345_4_k_cu_13475929_29124cuda3std6ranges3__45__cpo9iter_moveE
	.align		8
        /*0060*/ 	.dword	_ZN39_INTERNAL_2d493345_4_k_cu_13475929_29124cute7productE
	.align		8
        /*0068*/ 	.dword	_ZN39_INTERNAL_2d493345_4_k_cu_13475929_29124cute1_E
	.align		8
        /*0070*/ 	.dword	$str$25
	.align		8
        /*0078*/ 	.dword	$str$26
	.align		8
        /*0080*/ 	.dword	$str$27
	.align		8
        /*0088*/ 	.dword	$str$28


//--------------------- .text._ZN7cutlass13device_kernelINS_4gemm6kernel13GemmUniversalIN4cute5tupleIJiiiiEEENS1_10collective13CollectiveMmaINS1_41MainloopSm100TmaUmmaWarpSpecializedSparseILi6ELi2ELi2ENS5_IJNS4_1CILi1EEESB_SB_EEEEENS5_IJNSA_ILi128EEESE_NSA_ILi64EEEEEENS_10bfloat16_tENS5_IJNS4_6LayoutINS5_IJiNS5_IJNSA_ILi2EEEiEEEiEEENS5_IJlNS5_IJSB_SJ_EEElEEEEENSI_INS5_IJNS5_IJNS5_IJNSA_ILi8EEESJ_SP_EEEiEEENS5_IJNS5_IJNSA_ILi16EEESJ_NSA_ILi4EEEEEEiEEEiEEENS5_IJNS5_IJNS5_IJSE_SS_NSA_ILi2048EEEEEENSA_ILi16384EEEEEENS5_IJNS5_IJSB_NSA_ILi1024EEENSA_ILi32EEEEEElEEElEEEEEEEESH_NS5_IJlSB_lEEENS4_8TiledMMAINS4_8MMA_AtomIJNS4_27SM100_MMA_F16BF16_SS_SPARSEISH_SH_fLi128ELi128ELNS4_4UMMA5MajorE0ELS1D_0ELNS1C_7ScaleInE0ELS1E_0EEEEEENSI_ISC_NS5_IJNSA_ILi0EEES1H_S1H_EEEEENS5_IJNS4_10UnderscoreES1K_S1K_EEEEENS4_13SM90_TMA_LOADENS4_14ComposedLayoutINS4_7SwizzleILi2ELi4ELi3EEENS4_25smem_sparse_ptr_flag_bitsILi2ELi16EEENSI_INS5_IJNS5_IJSB_SP_EEENS5_IJSJ_S12_EEEEEENS5_IJNS5_IJS1H_SF_EEESM_EEEEEEEvNS4_8identityES1N_NS1O_INS1P_ILi3ELi4ELi3EEENS4_18smem_ptr_flag_bitsILi16EEENSI_INS5_IJSP_SF_EEENS5_IJSF_SB_EEEEEEEvS20_EENS_8epilogue10collective18CollectiveEpilogueINS29_23Sm100TmaWarpSpecializedILi4ELi2ELi32ELb1ELb0EEEJSG_NS5_IJNSI_ISE_SB_EENSI_IS12_SB_EEEEEfNS5_IJSB_llEEEfS2H_NS29_6fusion15FusionCallbacksIS2D_NS2I_17LinearCombinationIffffLNS_15FloatRoundStyleE2EEESG_S2G_JEEENS4_5SM1004TMEM4LOAD26SM100_TMEM_LOAD_32dp32b32xES1N_NS1O_INS1P_ILi2ELi5ELi2EEENS22_ILi32EEENSI_INS5_IJS12_ST_EEENS5_IJSB_S12_EEEEEEENS4_39AutoVectorizingCopyWithAssumedAlignmentILi128EEENS4_14SM90_TMA_STOREES2X_S2Z_S2Z_EEEvvEEEEvNT_6ParamsE --------------------------
	.section	.text._ZN7cutlass13device_kernelINS_4gemm6kernel13GemmUniversalIN4cute5tupleIJiiiiEEENS1_10collective13CollectiveMmaINS1_41MainloopSm100TmaUmmaWarpSpecializedSparseILi6ELi2ELi2ENS5_IJNS4_1CILi1EEESB_SB_EEEEENS5_IJNSA_ILi128EEESE_NSA_ILi64EEEEEENS_10bfloat16_tENS5_IJNS4_6LayoutINS5_IJiNS5_IJNSA_ILi2EEEiEEEiEEENS5_IJlNS5_IJSB_SJ_EEElEEEEENSI_INS5_IJNS5_IJNS5_IJNSA_ILi8EEESJ_SP_EEEiEEENS5_IJNS5_IJNSA_ILi16EEESJ_NSA_ILi4EEEEEEiEEEiEEENS5_IJNS5_IJNS5_IJSE_SS_NSA_ILi2048EEEEEENSA_ILi16384EEEEEENS5_IJNS5_IJSB_NSA_ILi1024EEENSA_ILi32EEEEEElEEElEEEEEEEESH_NS5_IJlSB_lEEENS4_8TiledMMAINS4_8MMA_AtomIJNS4_27SM100_MMA_F16BF16_SS_SPARSEISH_SH_fLi128ELi128ELNS4_4UMMA5MajorE0ELS1D_0ELNS1C_7ScaleInE0ELS1E_0EEEEEENSI_ISC_NS5_IJNSA_ILi0EEES1H_S1H_EEEEENS5_IJNS4_10UnderscoreES1K_S1K_EEEEENS4_13SM90_TMA_LOADENS4_14ComposedLayoutINS4_7SwizzleILi2ELi4ELi3EEENS4_25smem_sparse_ptr_flag_bitsILi2ELi16EEENSI_INS5_IJNS5_IJSB_SP_EEENS5_IJSJ_S12_EEEEEENS5_IJNS5_IJS1H_SF_EEESM_EEEEEEEvNS4_8identityES1N_NS1O_INS1P_ILi3ELi4ELi3EEENS4_18smem_ptr_flag_bitsILi16EEENSI_INS5_IJSP_SF_EEENS5_IJSF_SB_EEEEEEEvS20_EENS_8epilogue10collective18CollectiveEpilogueINS29_23Sm100TmaWarpSpecializedILi4ELi2ELi32ELb1ELb0EEEJSG_NS5_IJNSI_ISE_SB_EENSI_IS12_SB_EEEEEfNS5_IJSB_llEEEfS2H_NS29_6fusion15FusionCallbacksIS2D_NS2I_17LinearCombinationIffffLNS_15FloatRoundStyleE2EEESG_S2G_JEEENS4_5SM1004TMEM4LOAD26SM100_TMEM_LOAD_32dp32b32xES1N_NS1O_INS1P_ILi2ELi5ELi2EEENS22_ILi32EEENSI_INS5_IJS12_ST_EEENS5_IJSB_S12_EEEEEEENS4_39AutoVectorizingCopyWithAssumedAlignmentILi128EEENS4_14SM90_TMA_STOREES2X_S2Z_S2Z_EEEvvEEEEvNT_6ParamsE,"ax",@progbits
	.align	128
.text._ZN7cutlass13device_kernelINS_4gemm6kernel13GemmUniversalIN4cute5tupleIJiiiiEEENS1_10collective13CollectiveMmaINS1_41MainloopSm100TmaUmmaWarpSpecializedSparseILi6ELi2ELi2ENS5_IJNS4_1CILi1EEESB_SB_EEEEENS5_IJNSA_ILi128EEESE_NSA_ILi64EEEEEENS_10bfloat16_tENS5_IJNS4_6LayoutINS5_IJiNS5_IJNSA_ILi2EEEiEEEiEEENS5_IJlNS5_IJSB_SJ_EEElEEEEENSI_INS5_IJNS5_IJNS5_IJNSA_ILi8EEESJ_SP_EEEiEEENS5_IJNS5_IJNSA_ILi16EEESJ_NSA_ILi4EEEEEEiEEEiEEENS5_IJNS5_IJNS5_IJSE_SS_NSA_ILi2048EEEEEENSA_ILi16384EEEEEENS5_IJNS5_IJSB_NSA_ILi1024EEENSA_ILi32EEEEEElEEElEEEEEEEESH_NS5_IJlSB_lEEENS4_8TiledMMAINS4_8MMA_AtomIJNS4_27SM100_MMA_F16BF16_SS_SPARSEISH_SH_fLi128ELi128ELNS4_4UMMA5MajorE0ELS1D_0ELNS1C_7ScaleInE0ELS1E_0EEEEEENSI_ISC_NS5_IJNSA_ILi0EEES1H_S1H_EEEEENS5_IJNS4_10UnderscoreES1K_S1K_EEEEENS4_13SM90_TMA_LOADENS4_14ComposedLayoutINS4_7SwizzleILi2ELi4ELi3EEENS4_25smem_sparse_ptr_flag_bitsILi2ELi16EEENSI_INS5_IJNS5_IJSB_SP_EEENS5_IJSJ_S12_EEEEEENS5_IJNS5_IJS1H_SF_EEESM_EEEEEEEvNS4_8identityES1N_NS1O_INS1P_ILi3ELi4ELi3EEENS4_18smem_ptr_flag_bitsILi16EEENSI_INS5_IJSP_SF_EEENS5_IJSF_SB_EEEEEEEvS20_EENS_8epilogue10collective18CollectiveEpilogueINS29_23Sm100TmaWarpSpecializedILi4ELi2ELi32ELb1ELb0EEEJSG_NS5_IJNSI_ISE_SB_EENSI_IS12_SB_EEEEEfNS5_IJSB_llEEEfS2H_NS29_6fusion15FusionCallbacksIS2D_NS2I_17LinearCombinationIffffLNS_15FloatRoundStyleE2EEESG_S2G_JEEENS4_5SM1004TMEM4LOAD26SM100_TMEM_LOAD_32dp32b32xES1N_NS1O_INS1P_ILi2ELi5ELi2EEENS22_ILi32EEENSI_INS5_IJS12_ST_EEENS5_IJSB_S12_EEEEEEENS4_39AutoVectorizingCopyWithAssumedAlignmentILi128EEENS4_14SM90_TMA_STOREES2X_S2Z_S2Z_EEEvvEEEEvNT_6ParamsE:
        .type           _ZN7cutlass13device_kernelINS_4gemm6kernel13GemmUniversalIN4cute5tupleIJiiiiEEENS1_10collective13CollectiveMmaINS1_41MainloopSm100TmaUmmaWarpSpecializedSparseILi6ELi2ELi2ENS5_IJNS4_1CILi1EEESB_SB_EEEEENS5_IJNSA_ILi128EEESE_NSA_ILi64EEEEEENS_10bfloat16_tENS5_IJNS4_6LayoutINS5_IJiNS5_IJNSA_ILi2EEEiEEEiEEENS5_IJlNS5_IJSB_SJ_EEElEEEEENSI_INS5_IJNS5_IJNS5_IJNSA_ILi8EEESJ_SP_EEEiEEENS5_IJNS5_IJNSA_ILi16EEESJ_NSA_ILi4EEEEEEiEEEiEEENS5_IJNS5_IJNS5_IJSE_SS_NSA_ILi2048EEEEEENSA_ILi16384EEEEEENS5_IJNS5_IJSB_NSA_ILi1024EEENSA_ILi32EEEEEElEEElEEEEEEEESH_NS5_IJlSB_lEEENS4_8TiledMMAINS4_8MMA_AtomIJNS4_27SM100_MMA_F16BF16_SS_SPARSEISH_SH_fLi128ELi128ELNS4_4UMMA5MajorE0ELS1D_0ELNS1C_7ScaleInE0ELS1E_0EEEEEENSI_ISC_NS5_IJNSA_ILi0EEES1H_S1H_EEEEENS5_IJNS4_10UnderscoreES1K_S1K_EEEEENS4_13SM90_TMA_LOADENS4_14ComposedLayoutINS4_7SwizzleILi2ELi4ELi3EEENS4_25smem_sparse_ptr_flag_bitsILi2ELi16EEENSI_INS5_IJNS5_IJSB_SP_EEENS5_IJSJ_S12_EEEEEENS5_IJNS5_IJS1H_SF_EEESM_EEEEEEEvNS4_8identityES1N_NS1O_INS1P_ILi3ELi4ELi3EEENS4_18smem_ptr_flag_bitsILi16EEENSI_INS5_IJSP_SF_EEENS5_IJSF_SB_EEEEEEEvS20_EENS_8epilogue10collective18CollectiveEpilogueINS29_23Sm100TmaWarpSpecializedILi4ELi2ELi32ELb1ELb0EEEJSG_NS5_IJNSI_ISE_SB_EENSI_IS12_SB_EEEEEfNS5_IJSB_llEEEfS2H_NS29_6fusion15FusionCallbacksIS2D_NS2I_17LinearCombinationIffffLNS_15FloatRoundStyleE2EEESG_S2G_JEEENS4_5SM1004TMEM4LOAD26SM100_TMEM_LOAD_32dp32b32xES1N_NS1O_INS1P_ILi2ELi5ELi2EEENS22_ILi32EEENSI_INS5_IJS12_ST_EEENS5_IJSB_S12_EEEEEEENS4_39AutoVectorizingCopyWithAssumedAlignmentILi128EEENS4_14SM90_TMA_STOREES2X_S2Z_S2Z_EEEvvEEEEvNT_6ParamsE,@function
        .size           _ZN7cutlass13device_kernelINS_4gemm6kernel13GemmUniversalIN4cute5tupleIJiiiiEEENS1_10collective13CollectiveMmaINS1_41MainloopSm100TmaUmmaWarpSpecializedSparseILi6ELi2ELi2ENS5_IJNS4_1CILi1EEESB_SB_EEEEENS5_IJNSA_ILi128EEESE_NSA_ILi64EEEEEENS_10bfloat16_tENS5_IJNS4_6LayoutINS5_IJiNS5_IJNSA_ILi2EEEiEEEiEEENS5_IJlNS5_IJSB_SJ_EEElEEEEENSI_INS5_IJNS5_IJNS5_IJNSA_ILi8EEESJ_SP_EEEiEEENS5_IJNS5_IJNSA_ILi16EEESJ_NSA_ILi4EEEEEEiEEEiEEENS5_IJNS5_IJNS5_IJSE_SS_NSA_ILi2048EEEEEENSA_ILi16384EEEEEENS5_IJNS5_IJSB_NSA_ILi1024EEENSA_ILi32EEEEEElEEElEEEEEEEESH_NS5_IJlSB_lEEENS4_8TiledMMAINS4_8MMA_AtomIJNS4_27SM100_MMA_F16BF16_SS_SPARSEISH_SH_fLi128ELi128ELNS4_4UMMA5MajorE0ELS1D_0ELNS1C_7ScaleInE0ELS1E_0EEEEEENSI_ISC_NS5_IJNSA_ILi0EEES1H_S1H_EEEEENS5_IJNS4_10UnderscoreES1K_S1K_EEEEENS4_13SM90_TMA_LOADENS4_14ComposedLayoutINS4_7SwizzleILi2ELi4ELi3EEENS4_25smem_sparse_ptr_flag_bitsILi2ELi16EEENSI_INS5_IJNS5_IJSB_SP_EEENS5_IJSJ_S12_EEEEEENS5_IJNS5_IJS1H_SF_EEESM_EEEEEEEvNS4_8identityES1N_NS1O_INS1P_ILi3ELi4ELi3EEENS4_18smem_ptr_flag_bitsILi16EEENSI_INS5_IJSP_SF_EEENS5_IJSF_SB_EEEEEEEvS20_EENS_8epilogue10collective18CollectiveEpilogueINS29_23Sm100TmaWarpSpecializedILi4ELi2ELi32ELb1ELb0EEEJSG_NS5_IJNSI_ISE_SB_EENSI_IS12_SB_EEEEEfNS5_IJSB_llEEEfS2H_NS29_6fusion15FusionCallbacksIS2D_NS2I_17LinearCombinationIffffLNS_15FloatRoundStyleE2EEESG_S2G_JEEENS4_5SM1004TMEM4LOAD26SM100_TMEM_LOAD_32dp32b32xES1N_NS1O_INS1P_ILi2ELi5ELi2EEENS22_ILi32EEENSI_INS5_IJS12_ST_EEENS5_IJSB_S12_EEEEEEENS4_39AutoVectorizingCopyWithAssumedAlignmentILi128EEENS4_14SM90_TMA_STOREES2X_S2Z_S2Z_EEEvvEEEEvNT_6ParamsE,(.L_x_169 - _ZN7cutlass13device_kernelINS_4gemm6kernel13GemmUniversalIN4cute5tupleIJiiiiEEENS1_10collective13CollectiveMmaINS1_41MainloopSm100TmaUmmaWarpSpecializedSparseILi6ELi2ELi2ENS5_IJNS4_1CILi1EEESB_SB_EEEEENS5_IJNSA_ILi128EEESE_NSA_ILi64EEEEEENS_10bfloat16_tENS5_IJNS4_6LayoutINS5_IJiNS5_IJNSA_ILi2EEEiEEEiEEENS5_IJlNS5_IJSB_SJ_EEElEEEEENSI_INS5_IJNS5_IJNS5_IJNSA_ILi8EEESJ_SP_EEEiEEENS5_IJNS5_IJNSA_ILi16EEESJ_NSA_ILi4EEEEEEiEEEiEEENS5_IJNS5_IJNS5_IJSE_SS_NSA_ILi2048EEEEEENSA_ILi16384EEEEEENS5_IJNS5_IJSB_NSA_ILi1024EEENSA_ILi32EEEEEElEEElEEEEEEEESH_NS5_IJlSB_lEEENS4_8TiledMMAINS4_8MMA_AtomIJNS4_27SM100_MMA_F16BF16_SS_SPARSEISH_SH_fLi128ELi128ELNS4_4UMMA5MajorE0ELS1D_0ELNS1C_7ScaleInE0ELS1E_0EEEEEENSI_ISC_NS5_IJNSA_ILi0EEES1H_S1H_EEEEENS5_IJNS4_10UnderscoreES1K_S1K_EEEEENS4_13SM90_TMA_LOADENS4_14ComposedLayoutINS4_7SwizzleILi2ELi4ELi3EEENS4_25smem_sparse_ptr_flag_bitsILi2ELi16EEENSI_INS5_IJNS5_IJSB_SP_EEENS5_IJSJ_S12_EEEEEENS5_IJNS5_IJS1H_SF_EEESM_EEEEEEEvNS4_8identityES1N_NS1O_INS1P_ILi3ELi4ELi3EEENS4_18smem_ptr_flag_bitsILi16EEENSI_INS5_IJSP_SF_EEENS5_IJSF_SB_EEEEEEEvS20_EENS_8epilogue10collective18CollectiveEpilogueINS29_23Sm100TmaWarpSpecializedILi4ELi2ELi32ELb1ELb0EEEJSG_NS5_IJNSI_ISE_SB_EENSI_IS12_SB_EEEEEfNS5_IJSB_llEEEfS2H_NS29_6fusion15FusionCallbacksIS2D_NS2I_17LinearCombinationIffffLNS_15FloatRoundStyleE2EEESG_S2G_JEEENS4_5SM1004TMEM4LOAD26SM100_TMEM_LOAD_32dp32b32xES1N_NS1O_INS1P_ILi2ELi5ELi2EEENS22_ILi32EEENSI_INS5_IJS12_ST_EEENS5_IJSB_S12_EEEEEEENS4_39AutoVectorizingCopyWithAssumedAlignmentILi128EEENS4_14SM90_TMA_STOREES2X_S2Z_S2Z_EEEvvEEEEvNT_6ParamsE)
        .other          _ZN7cutlass13device_kernelINS_4gemm6kernel13GemmUniversalIN4cute5tupleIJiiiiEEENS1_10collective13CollectiveMmaINS1_41MainloopSm100TmaUmmaWarpSpecializedSparseILi6ELi2ELi2ENS5_IJNS4_1CILi1EEESB_SB_EEEEENS5_IJNSA_ILi128EEESE_NSA_ILi64EEEEEENS_10bfloat16_tENS5_IJNS4_6LayoutINS5_IJiNS5_IJNSA_ILi2EEEiEEEiEEENS5_IJlNS5_IJSB_SJ_EEElEEEEENSI_INS5_IJNS5_IJNS5_IJNSA_ILi8EEESJ_SP_EEEiEEENS5_IJNS5_IJNSA_ILi16EEESJ_NSA_ILi4EEEEEEiEEEiEEENS5_IJNS5_IJNS5_IJSE_SS_NSA_ILi2048EEEEEENSA_ILi16384EEEEEENS5_IJNS5_IJSB_NSA_ILi1024EEENSA_ILi32EEEEEElEEElEEEEEEEESH_NS5_IJlSB_lEEENS4_8TiledMMAINS4_8MMA_AtomIJNS4_27SM100_MMA_F16BF16_SS_SPARSEISH_SH_fLi128ELi128ELNS4_4UMMA5MajorE0ELS1D_0ELNS1C_7ScaleInE0ELS1E_0EEEEEENSI_ISC_NS5_IJNSA_ILi0EEES1H_S1H_EEEEENS5_IJNS4_10UnderscoreES1K_S1K_EEEEENS4_13SM90_TMA_LOADENS4_14ComposedLayoutINS4_7SwizzleILi2ELi4ELi3EEENS4_25smem_sparse_ptr_flag_bitsILi2ELi16EEENSI_INS5_IJNS5_IJSB_SP_EEENS5_IJSJ_S12_EEEEEENS5_IJNS5_IJS1H_SF_EEESM_EEEEEEEvNS4_8identityES1N_NS1O_INS1P_ILi3ELi4ELi3EEENS4_18smem_ptr_flag_bitsILi16EEENSI_INS5_IJSP_SF_EEENS5_IJSF_SB_EEEEEEEvS20_EENS_8epilogue10collective18CollectiveEpilogueINS29_23Sm100TmaWarpSpecializedILi4ELi2ELi32ELb1ELb0EEEJSG_NS5_IJNSI_ISE_SB_EENSI_IS12_SB_EEEEEfNS5_IJSB_llEEEfS2H_NS29_6fusion15FusionCallbacksIS2D_NS2I_17LinearCombinationIffffLNS_15FloatRoundStyleE2EEESG_S2G_JEEENS4_5SM1004TMEM4LOAD26SM100_TMEM_LOAD_32dp32b32xES1N_NS1O_INS1P_ILi2ELi5ELi2EEENS22_ILi32EEENSI_INS5_IJS12_ST_EEENS5_IJSB_S12_EEEEEEENS4_39AutoVectorizingCopyWithAssumedAlignmentILi128EEENS4_14SM90_TMA_STOREES2X_S2Z_S2Z_EEEvvEEEEvNT_6ParamsE,@"STO_CUDA_ENTRY STV_DEFAULT"
_ZN7cutlass13device_kernelINS_4gemm6kernel13GemmUniversalIN4cute5tupleIJiiiiEEENS1_10collective13CollectiveMmaINS1_41MainloopSm100TmaUmmaWarpSpecializedSparseILi6ELi2ELi2ENS5_IJNS4_1CILi1EEESB_SB_EEEEENS5_IJNSA_ILi128EEESE_NSA_ILi64EEEEEENS_10bfloat16_tENS5_IJNS4_6LayoutINS5_IJiNS5_IJNSA_ILi2EEEiEEEiEEENS5_IJlNS5_IJSB_SJ_EEElEEEEENSI_INS5_IJNS5_IJNS5_IJNSA_ILi8EEESJ_SP_EEEiEEENS5_IJNS5_IJNSA_ILi16EEESJ_NSA_ILi4EEEEEEiEEEiEEENS5_IJNS5_IJNS5_IJSE_SS_NSA_ILi2048EEEEEENSA_ILi16384EEEEEENS5_IJNS5_IJSB_NSA_ILi1024EEENSA_ILi32EEEEEElEEElEEEEEEEESH_NS5_IJlSB_lEEENS4_8TiledMMAINS4_8MMA_AtomIJNS4_27SM100_MMA_F16BF16_SS_SPARSEISH_SH_fLi128ELi128ELNS4_4UMMA5MajorE0ELS1D_0ELNS1C_7ScaleInE0ELS1E_0EEEEEENSI_ISC_NS5_IJNSA_ILi0EEES1H_S1H_EEEEENS5_IJNS4_10UnderscoreES1K_S1K_EEEEENS4_13SM90_TMA_LOADENS4_14ComposedLayoutINS4_7SwizzleILi2ELi4ELi3EEENS4_25smem_sparse_ptr_flag_bitsILi2ELi16EEENSI_INS5_IJNS5_IJSB_SP_EEENS5_IJSJ_S12_EEEEEENS5_IJNS5_IJS1H_SF_EEESM_EEEEEEEvNS4_8identityES1N_NS1O_INS1P_ILi3ELi4ELi3EEENS4_18smem_ptr_flag_bitsILi16EEENSI_INS5_IJSP_SF_EEENS5_IJSF_SB_EEEEEEEvS20_EENS_8epilogue10collective18CollectiveEpilogueINS29_23Sm100TmaWarpSpecializedILi4ELi2ELi32ELb1ELb0EEEJSG_NS5_IJNSI_ISE_SB_EENSI_IS12_SB_EEEEEfNS5_IJSB_llEEEfS2H_NS29_6fusion15FusionCallbacksIS2D_NS2I_17LinearCombinationIffffLNS_15FloatRoundStyleE2EEESG_S2G_JEEENS4_5SM1004TMEM4LOAD26SM100_TMEM_LOAD_32dp32b32xES1N_NS1O_INS1P_ILi2ELi5ELi2EEENS22_ILi32EEENSI_INS5_IJS12_ST_EEENS5_IJSB_S12_EEEEEEENS4_39AutoVectorizingCopyWithAssumedAlignmentILi128EEENS4_14SM90_TMA_STOREES2X_S2Z_S2Z_EEEvvEEEEvNT_6ParamsE:
[----:B------:R-:W1:Y:S01]  /*0000*/  LDC R1, c[0x0][0x37c] ;  /* 0x0000df00ff017b82 */ /* 0x000e620000000800 */
[----:B------:R-:W2:Y:S01]  /*0010*/  S2R R103, SR_TID.X ;  /* 0x0000000000677919 */ /* 0x000ea20000002100 */
[----:B------:R-:W3:Y:S01]  /*0020*/  LDCU.64 UR4, c[0x0][0xa90] ;  /* 0x00015200ff0477ac */ /* 0x000ee20008000a00 */
[----:B------:R-:W-:Y:S02]  /*0030*/  PRMT R89, RZ, 0x7610, R89 ;  /* 0x00007610ff597816 */ /* 0x000fe40000000059 */
[----:B------:R-:W-:Y:S01]  /*0040*/  ELECT P4, URZ, PT ;  /* 0x0000000000ff782f */ /* 0x000fe20003880000 */
[----:B------:R-:W4:Y:S01]  /*0050*/  LDCU.64 UR38, c[0x0][0x358] ;  /* 0x00006b00ff2677ac */ /* 0x000f220008000a00 */
[----:B---3--:R-:W-:-:S04]  /*0060*/  UISETP.NE.U32.AND UP0, UPT, UR4, URZ, UPT ;  /* 0x000000ff0400728c */ /* 0x008fc8000bf05070 */
[----:B------:R-:W-:Y:S01]  /*0070*/  UISETP.NE.AND.EX UP0, UPT, UR5, URZ, UPT, UP0 ;  /* 0x000000ff0500728c */ /* 0x000fe2000bf05300 */
[----:B--2---:R-:W-:-:S05]  /*0080*/  SHF.R.U32.HI R94, RZ, 0x5, R103 ;  /* 0x00000005ff5e7819 */ /* 0x004fca0000011667 */
[----:B------:R-:W2:Y:S02]  /*0090*/  SHFL.IDX PT, R0, R94, RZ, 0x1f ;  /* 0x00001fff5e007589 */ /* 0x000ea400000e0000 */
[----:B--2---:R-:W-:Y:S01]  /*00a0*/  R2UR UR8, R0 ;  /* 0x00000000000872ca */ /* 0x004fe200000e0000 */
[----:B-1--4-:R-:W-:-:S14]  /*00b0*/  BRA.U UP0, `(.L_x_0) ;  /* 0x00000001002c7547 */ /* 0x012fdc000b800000 */
[----:B------:R-:W1:Y:S02]  /*00c0*/  LDCU.64 UR6, c[0x0][0xa88] ;  /* 0x00015100ff0677ac */ /* 0x000e640008000a00 */
[----:B-1----:R-:W-:-:S04]  /*00d0*/  UISETP.NE.U32.AND UP0, UPT, UR6, URZ, UPT ;  /* 0x000000ff0600728c */ /* 0x002fc8000bf05070 */
[----:B------:R-:W-:-:S09]  /*00e0*/  UISETP.NE.AND.EX UP0, UPT, UR7, URZ, UPT, UP0 ;  /* 0x000000ff0700728c */ /* 0x000fd2000bf05300 */
[----:B------:R-:W-:Y:S05]  /*00f0*/  BRA.U !UP0, `(.L_x_1) ;  /* 0x0000000108107547 */ /* 0x000fea000b800000 */
[----:B------:R-:W1:Y:S02]  /*0100*/  LDC.64 R2, c[0x0][0xa88] ;  /* 0x0002a200ff027b82 */ /* 0x000e640000000a00 */
[----:B-1----:R1:W5:Y:S01]  /*0110*/  LDG.E R49, desc[UR38][R2.64] ;  /* 0x0000002602317981 */ /* 0x002362000c1e1900 */
[----:B------:R-:W-:Y:S01]  /*0120*/  HFMA2 R89, -RZ, RZ, 0, 5.9604644775390625e-08 ;  /* 0x00000001ff597431 */ /* 0x000fe200000001ff */
[----:B------:R-:W-:Y:S05]  /*0130*/  BRA `(.L_x_0) ;  /* 0x00000000000c7947 */ /* 0x000fea0003800000 */
.L_x_1:
[----:B------:R-:W1:Y:S01]  /*0140*/  LDCU UR6, c[0x0][0xa80] ;  /* 0x00015000ff0677ac */ /* 0x000e620008000800 */
[----:B------:R-:W-:Y:S01]  /*0150*/  HFMA2 R89, -RZ, RZ, 0, 5.9604644775390625e-08 ;  /* 0x00000001ff597431 */ /* 0x000fe200000001ff */
[----:B-1----:R-:W-:-:S07]  /*0160*/  MOV R49, UR6 ;  /* 0x0000000600317c02 */ /* 0x002fce0008000f00 */
.L_x_0:
[----:B------:R-:W2:Y:S02]  /*0170*/  LDCU.64 UR6, c[0x0][0xab0] ;  /* 0x00015600ff0677ac */ /* 0x000ea40008000a00 */
[----:B--2---:R-:W-:-:S04]  /*0180*/  UISETP.NE.U32.AND UP0, UPT, UR6, URZ, UPT ;  /* 0x000000ff0600728c */ /* 0x004fc8000bf05070 */
[----:B------:R-:W-:-:S09]  /*0190*/  UISETP.NE.AND.EX UP0, UPT, UR7, URZ, UPT, UP0 ;  /* 0x000000ff0700728c */ /* 0x000fd2000bf05300 */
[----:B------:R-:W-:Y:S05]  /*01a0*/  BRA.U UP0, `(.L_x_2) ;  /* 0x0000000100247547 */ /* 0x000fea000b800000 */
[----:B------:R-:W2:Y:S02]  /*01b0*/  LDCU.64 UR6, c[0x0][0xaa8] ;  /* 0x00015500ff0677ac */ /* 0x000ea40008000a00 */
[----:B--2---:R-:W-:-:S04]  /*01c0*/  UISETP.NE.U32.AND UP0, UPT, UR6, URZ, UPT ;  /* 0x000000ff0600728c */ /* 0x004fc8000bf05070 */
[----:B------:R-:W-:-:S09]  /*01d0*/  UISETP.NE.AND.EX UP0, UPT, UR7, URZ, UPT, UP0 ;  /* 0x000000ff0700728c */ /* 0x000fd2000bf05300 */
[----:B------:R-:W-:Y:S05]  /*01e0*/  BRA.U !UP0, `(.L_x_3) ;  /* 0x00000001080c7547 */ /* 0x000fea000b800000 */
[----:B------:R-:W2:Y:S02]  /*01f0*/  LDC.64 R46, c[0x0][0xaa8] ;  /* 0x0002aa00ff2e7b82 */ /* 0x000ea40000000a00 */
[----:B--2---:R2:W5:Y:S01]  /*0200*/  LDG.E R46, desc[UR38][R46.64] ;  /* 0x000000262e2e7981 */ /* 0x004562000c1e1900 */
[----:B------:R-:W-:Y:S05]  /*0210*/  BRA `(.L_x_2) ;  /* 0x0000000000087947 */ /* 0x000fea0003800000 */
.L_x_3:
[----:B------:R-:W2:Y:S02]  /*0220*/  LDCU UR6, c[0x0][0xaa0] ;  /* 0x00015400ff0677ac */ /* 0x000ea40008000800 */
[----:B--2---:R-:W-:Y:S02]  /*0230*/  MOV R46, UR6 ;  /* 0x00000006002e7c02 */ /* 0x004fe40008000f00 */
.L_x_2:
[----:B------:R-:W-:Y:S01]  /*0240*/  IMAD.U32 R0, RZ, RZ, UR8 ;  /* 0x00000008ff007e24 */ /* 0x000fe2000f8e00ff */
[----:B------:R-:W-:Y:S04]  /*0250*/  BSSY.RECONVERGENT B0, `(.L_x_4) ;  /* 0x000000f000007945 */ /* 0x000fe80003800200 */
[C---:B------:R-:W-:Y:S02]  /*0260*/  ISETP.NE.OR P1, PT, R0.reuse, 0x1, !P4 ;  /* 0x000000010000780c */ /* 0x040fe40006725670 */
[----:B------:R-:W-:-:S11]  /*0270*/  ISETP.NE.OR P0, PT, R0, 0x3, !P4 ;  /* 0x000000030000780c */ /* 0x000fd60006705670 */
[----:B------:R-:W-:Y:S05]  /*0280*/  @P1 BRA `(.L_x_5) ;  /* 0x00000000002c1947 */ /* 0x000fea0003800000 */
[----:B------:R-:W3:Y:S02]  /*0290*/  LDCU.64 UR6, c[0x0][0x348] ;  /* 0x00006900ff0677ac */ /* 0x000ee40008000a00 */
[----:B---3--:R-:W-:Y:S02]  /*02a0*/  UIADD3 UR12, UP2, UPT, UR6, 0x80, URZ ;  /* 0x00000080060c7890 */ /* 0x008fe4000ff5e0ff */
[----:B------:R-:W-:Y:S02]  /*02b0*/  UIADD3 UR10, UP1, UPT, UR6, 0x280, URZ ;  /* 0x00000280060a7890 */ /* 0x000fe4000ff3e0ff */
[----:B------:R-:W-:Y:S02]  /*02c0*/  UIADD3 UR6, UP0, UPT, UR6, 0x180, URZ ;  /* 0x0000018006067890 */ /* 0x000fe4000ff1e0ff */
[----:B------:R-:W-:Y:S02]  /*02d0*/  UIADD3.X UR13, UPT, UPT, URZ, UR7, URZ, UP2, !UPT ;  /* 0x00000007ff0d7290 */ /* 0x000fe400097fe4ff */
[----:B------:R-:W-:-:S02]  /*02e0*/  UIADD3.X UR11, UPT, UPT, URZ, UR7, URZ, UP1, !UPT ;  /* 0x00000007ff0b7290 */ /* 0x000fc40008ffe4ff */
[----:B------:R-:W-:-:S05]  /*02f0*/  UIADD3.X UR7, UPT, UPT, URZ, UR7, URZ, UP0, !UPT ;  /* 0x00000007ff077290 */ /* 0x000fca00087fe4ff */
[----:B------:R3:W-:Y:S02]  /*0300*/  UTMACCTL.PF [UR12] ;  /* 0x000000000c0079b9 */ /* 0x0007e40008040000 */
[----:B------:R3:W-:Y:S02]  /*0310*/  UTMACCTL.PF [UR10] ;  /* 0x000000000a0079b9 */ /* 0x0007e40008040000 */
[----:B------:R3:W-:Y:S02]  /*0320*/  UTMACCTL.PF [UR6] ;  /* 0x00000000060079b9 */ /* 0x0007e40008040000 */
[----:B---3--:R-:W-:Y:S01]  /*0330*/  NOP ;  /* 0x0000000000007918 */ /* 0x008fe20000000000 */
.L_x_5:
[----:B------:R-:W-:Y:S05]  /*0340*/  BSYNC.RECONVERGENT B0 ;  /* 0x0000000000007941 */ /* 0x000fea0003800200 */
.L_x_4:
[----:B------:R-:W-:Y:S04]  /*0350*/  BSSY.RECONVERGENT B0, `(.L_x_6) ;  /* 0x000000a000007945 */ /* 0x000fe80003800200 */
[----:B------:R-:W-:Y:S05]  /*0360*/  @P0 BRA `(.L_x_7) ;  /* 0x0000000000200947 */ /* 0x000fea0003800000 */
[----:B------:R-:W3:Y:S02]  /*0370*/  LDCU.64 UR6, c[0x0][0x348] ;  /* 0x00006900ff0677ac */ /* 0x000ee40008000a00 */
[----:B---3--:R-:W-:Y:S02]  /*0380*/  UIADD3 UR10, UP1, UPT, UR6, 0x780, URZ ;  /* 0x00000780060a7890 */ /* 0x008fe4000ff3e0ff */
[----:B------:R-:W-:Y:S02]  /*0390*/  UIADD3 UR6, UP0, UPT, UR6, 0x880, URZ ;  /* 0x0000088006067890 */ /* 0x000fe4000ff1e0ff */
[----:B------:R-:W-:Y:S02]  /*03a0*/  UIADD3.X UR11, UPT, UPT, URZ, UR7, URZ, UP1, !UPT ;  /* 0x00000007ff0b7290 */ /* 0x000fe40008ffe4ff */
[----:B------:R-:W-:-:S07]  /*03b0*/  UIADD3.X UR7, UPT, UPT, URZ, UR7, URZ, UP0, !UPT ;  /* 0x00000007ff077290 */ /* 0x000fce00087fe4ff */
[----:B------:R3:W-:Y:S02]  /*03c0*/  UTMACCTL.PF [UR10] ;  /* 0x000000000a0079b9 */ /* 0x0007e40008040000 */
[----:B------:R3:W-:Y:S02]  /*03d0*/  UTMACCTL.PF [UR6] ;  /* 0x00000000060079b9 */ /* 0x0007e40008040000 */
[----:B---3--:R-:W-:Y:S01]  /*03e0*/  NOP ;  /* 0x0000000000007918 */ /* 0x008fe20000000000 */
.L_x_7:
[----:B------:R-:W-:Y:S05]  /*03f0*/  BSYNC.RECONVERGENT B0 ;  /* 0x0000000000007941 */ /* 0x000fea0003800200 */
.L_x_6:
[----:B------:R-:W3:Y:S01]  /*0400*/  LDCU.64 UR6, c[0x0][0xa88] ;  /* 0x00015100ff0677ac */ /* 0x000ee20008000a00 */
[----:B------:R-:W-:Y:S02]  /*0410*/  UISETP.EQ.U32.AND UP1, UPT, UR4, URZ, UPT ;  /* 0x000000ff0400728c */ /* 0x000fe4000bf22070 */
[----:B------:R-:W-:Y:S02]  /*0420*/  UPLOP3.LUT UP2, UPT, UPT, UPT, UPT, 0x80, 0x8 ;  /* 0x000000000008789c */ /* 0x000fe40003f4f070 */
[----:B---3--:R-:W-:-:S04]  /*0430*/  UISETP.NE.U32.AND UP0, UPT, UR6, URZ, UPT ;  /* 0x000000ff0600728c */ /* 0x008fc8000bf05070 */
[----:B------:R-:W-:-:S04]  /*0440*/  UISETP.NE.AND.EX UP0, UPT, UR7, URZ, UPT, UP0 ;  /* 0x000000ff0700728c */ /* 0x000fc8000bf05300 */
[----:B------:R-:W-:-:S04]  /*0450*/  UISETP.EQ.OR.EX UP3, UPT, UR5, URZ, !UP0, UP1 ;  /* 0x000000ff0500728c */ /* 0x000fc8000c762710 */
[----:B------:R-:W-:-:S05]  /*0460*/  UP2UR UR50, UPR, URZ, 0x8 ;  /* 0x00000008ff327883 */ /* 0x000fca0008000000 */
[----:B------:R-:W-:Y:S07]  /*0470*/  BRA.U !UP3, `(.L_x_8) ;  /* 0x000000010b207547 */ /* 0x000fee000b800000 */
[----:B------:R-:W-:Y:S01]  /*0480*/  UISETP.NE.U32.AND UP1, UPT, UR4, URZ, UPT ;  /* 0x000000ff0400728c */ /* 0x000fe2000bf25070 */
[----:B-----5:R-:W-:Y:S01]  /*0490*/  FSETP.NEU.AND P0, PT, R49, RZ, PT ;  /* 0x000000ff3100720b */ /* 0x020fe20003f0d000 */
[----:B------:R-:W-:Y:S02]  /*04a0*/  USEL UR4, URZ, 0xffffffff, UP0 ;  /* 0xffffffffff047887 */ /* 0x000fe40008000000 */
[----:B------:R-:W-:-:S10]  /*04b0*/  UISETP.NE.AND.EX UP1, UPT, UR5, URZ, UPT, UP1 ;  /* 0x000000ff0500728c */ /* 0x000fd4000bf25310 */
[----:B------:R-:W-:Y:S01]  /*04c0*/  VOTEU.ANY UP0, P0 ;  /* 0x0000000000ff7886 */ /* 0x000fe20000000100 */
[----:B------:R-:W-:-:S04]  /*04d0*/  @!UP1 USEL UR4, URZ, 0xffffffff, UP0 ;  /* 0xffffffffff049887 */ /* 0x000fc80008000000 */
[----:B------:R-:W-:-:S04]  /*04e0*/  ULOP3.LUT UR4, UR4, 0x1, URZ, 0xc0, !UPT ;  /* 0x0000000104047892 */ /* 0x000fc8000f8ec0ff */
[----:B------:R-:W-:-:S11]  /*04f0*/  UISETP.NE.U32.AND UP2, UPT, UR4, 0x1, UPT ;  /* 0x000000010400788c */ /* 0x000fd6000bf45070 */
.L_x_8:
[----:B-1----:R-:W1:Y:S01]  /*0500*/  SHFL.IDX PT, R2, R94, RZ, 0x1f ;  /* 0x00001fff5e027589 */ /* 0x002e6200000e0000 */
[----:B------:R-:W-:Y:S01]  /*0510*/  UISETP.EQ.AND UP0, UPT, UR8, 0x3, UP2 ;  /* 0x000000030800788c */ /* 0x000fe20009702270 */
[----:B-1----:R-:W-:-:S13]  /*0520*/  ISETP.NE.AND P0, PT, R2, RZ, PT ;  /* 0x000000ff0200720c */ /* 0x002fda0003f05270 */
[----:B------:R-:W-:Y:S05]  /*0530*/  @P0 BRA `(.L_x_9) ;  /* 0x0000000000580947 */ /* 0x000fea0003800000 */
[----:B------:R-:W1:Y:S01]  /*0540*/  S2UR UR5, SR_CgaCtaId ;  /* 0x00000000000579c3 */ /* 0x000e620000008800 */
[----:B------:R-:W-:Y:S01]  /*0550*/  UMOV UR6, 0x400 ;  /* 0x0000040000067882 */ /* 0x000fe20000000000 */
[----:B------:R-:W-:Y:S01]  /*0560*/  UMOV UR4, 0x1 ;  /* 0x0000000100047882 */ /* 0x000fe20000000000 */
[----:B------:R-:W-:Y:S01]  /*0570*/  ELECT P0, URZ, PT ;  /* 0x0000000000ff782f */ /* 0x000fe20003800000 */
[----:B-1----:R-:W-:Y:S02]  /*0580*/  ULEA UR5, UR5, UR6, 0x18 ;  /* 0x0000000605057291 */ /* 0x002fe4000f8ec0ff */
[----:B------:R-:W-:-:S04]  /*0590*/  UIADD3 UR6, UPT, UPT, -UR4, 0x100000, URZ ;  /* 0x0010000004067890 */ /* 0x000fc8000fffe1ff */
[----:B------:R-:W-:Y:S02]  /*05a0*/  USHF.L.U32 UR7, UR6, 0xb, URZ ;  /* 0x0000000b06077899 */ /* 0x000fe400080006ff */
[----:B------:R-:W-:Y:S01]  /*05b0*/  USHF.L.U32 UR6, UR6, 0x1, URZ ;  /* 0x0000000106067899 */ /* 0x000fe200080006ff */
[----:B------:R-:W1:Y:S11]  /*05c0*/  FENCE.VIEW.ASYNC.S ;  /* 0x00000000000073c6 */ /* 0x000e760000000000 */
[----:B-1----:R1:W3:Y:S01]  /*05d0*/  SYNCS.EXCH.64 URZ, [UR5], UR6 ;  /* 0x0000000605ff75b2 */ /* 0x0022e20008000100 */
[----:B------:R1:W4:Y:S01]  /*05e0*/  SYNCS.EXCH.64 URZ, [UR5+0x30], UR6 ;  /* 0x0000300605ff75b2 */ /* 0x0003220008000100 */
[----:B------:R1:W1:Y:S01]  /*05f0*/  SYNCS.EXCH.64 URZ, [UR5+0x8], UR6 ;  /* 0x0000080605ff75b2 */ /* 0x0002620008000100 */
        /* <DEDUP_REMOVED lines=9> */
[----:B------:R-:W-:Y:S01]  /*0690*/  NOP ;  /* 0x0000000000007918 */ /* 0x000fe20000000000 */
.L_x_9:
[----:B------:R-:W2:Y:S01]  /*06a0*/  SHFL.IDX PT, R2, R94, RZ, 0x1f ;  /* 0x00001fff5e027589 */ /* 0x000ea200000e0000 */
[----:B------:R-:W-:Y:S01]  /*06b0*/  NOP ;  /* 0x0000000000007918 */ /* 0x000fe20000000000 */
[----:B--2---:R-:W-:-:S13]  /*06c0*/  ISETP.NE.AND P0, PT, R2, 0x1, PT ;  /* 0x000000010200780c */ /* 0x004fda0003f05270 */
[----:B------:R-:W-:Y:S05]  /*06d0*/  @P0 BRA `(.L_x_10) ;  /* 0x0000000000580947 */ /* 0x000fea0003800000 */
[----:B-1----:R-:W1:Y:S01]  /*06e0*/  S2UR UR6, SR_CgaCtaId ;  /* 0x00000000000679c3 */ /* 0x002e620000008800 */
[----:B------:R-:W-:Y:S01]  /*06f0*/  UMOV UR7, 0x400 ;  /* 0x0000040000077882 */ /* 0x000fe20000000000 */
[----:B------:R-:W-:Y:S01]  /*0700*/  UMOV UR5, 0x20 ;  /* 0x0000002000057882 */ /* 0x000fe20000000000 */
[----:B------:R-:W-:Y:S01]  /*0710*/  UMOV UR4, 0x80 ;  /* 0x0000008000047882 */ /* 0x000fe20000000000 */
[----:B------:R-:W-:-:S04]  /*0720*/  UIADD3 UR10, UPT, UPT, -UR5, 0x100000, URZ ;  /* 0x00100000050a7890 */ /* 0x000fc8000fffe1ff */
[----:B------:R-:W-:Y:S02]  /*0730*/  USHF.L.U32 UR11, UR10, 0xb, URZ ;  /* 0x0000000b0a0b7899 */ /* 0x000fe400080006ff */
[----:B------:R-:W-:Y:S02]  /*0740*/  USHF.L.U32 UR10, UR10, 0x1, URZ ;  /* 0x000000010a0a7899 */ /* 0x000fe400080006ff */
[----:B------:R-:W-:-:S04]  /*0750*/  UIADD3 UR4, UPT, UPT, -UR4, 0x100000, URZ ;  /* 0x0010000004047890 */ /* 0x000fc8000fffe1ff */
[----:B------:R-:W-:Y:S02]  /*0760*/  USHF.L.U32 UR5, UR4, 0xb, URZ ;  /* 0x0000000b04057899 */ /* 0x000fe400080006ff */
[----:B------:R-:W-:Y:S01]  /*0770*/  USHF.L.U32 UR4, UR4, 0x1, URZ ;  /* 0x0000000104047899 */ /* 0x000fe200080006ff */
[----:B------:R-:W-:Y:S01]  /*0780*/  ELECT P0, URZ, PT ;  /* 0x0000000000ff782f */ /* 0x000fe20003800000 */
[----:B-1----:R-:W-:Y:S01]  /*0790*/  ULEA UR6, UR6, UR7, 0x18 ;  /* 0x0000000706067291 */ /* 0x002fe2000f8ec0ff */
[----:B------:R-:W1:Y:S11]  /*07a0*/  FENCE.VIEW.ASYNC.S ;  /* 0x00000000000073c6 */ /* 0x000e760000000000 */
[----:B-1----:R2:W1:Y:S01]  /*07b0*/  SYNCS.EXCH.64 URZ, [UR6+0x60], UR10 ;  /* 0x0000600a06ff75b2 */ /* 0x0024620008000100 */
[----:B------:R2:W1:Y:S01]  /*07c0*/  SYNCS.EXCH.64 URZ, [UR6+0x80], UR4 ;  /* 0x0000800406ff75b2 */ /* 0x0004620008000100 */
[----:B------:R2:W1:Y:S01]  /*07d0*/  SYNCS.EXCH.64 URZ, [UR6+0x68], UR10 ;  /* 0x0000680a06ff75b2 */ /* 0x0004620008000100 */
[----:B------:R2:W1:Y:S01]  /*07e0*/  SYNCS.EXCH.64 URZ, [UR6+0x88], UR4 ;  /* 0x0000880406ff75b2 */ /* 0x0004620008000100 */
[----:B------:R2:W1:Y:S01]  /*07f0*/  SYNCS.EXCH.64 URZ, [UR6+0x70], UR10 ;  /* 0x0000700a06ff75b2 */ /* 0x0004620008000100 */
[----:B------:R2:W1:Y:S01]  /*0800*/  SYNCS.EXCH.64 URZ, [UR6+0x90], UR4 ;  /* 0x0000900406ff75b2 */ /* 0x0004620008000100 */
[----:B------:R2:W1:Y:S01]  /*0810*/  SYNCS.EXCH.64 URZ, [UR6+0x78], UR10 ;  /* 0x0000780a06ff75b2 */ /* 0x0004620008000100 */
[----:B------:R2:W1:Y:S02]  /*0820*/  SYNCS.EXCH.64 URZ, [UR6+0x98], UR4 ;  /* 0x0000980406ff75b2 */ /* 0x0004640008000100 */
[----:B--2---:R-:W-:Y:S01]  /*0830*/  NOP ;  /* 0x0000000000007918 */ /* 0x004fe20000000000 */
.L_x_10:
[----:B------:R-:W2:Y:S01]  /*0840*/  SHFL.IDX PT, R2, R94, RZ, 0x1f ;  /* 0x00001fff5e027589 */ /* 0x000ea200000e0000 */
[----:B------:R-:W-:Y:S01]  /*0850*/  NOP ;  /* 0x0000000000007918 */ /* 0x000fe20000000000 */
[----:B--2---:R-:W-:-:S13]  /*0860*/  ISETP.NE.AND P0, PT, R2, 0x3, PT ;  /* 0x000000030200780c */ /* 0x004fda0003f05270 */
[----:B------:R-:W-:Y:S05]  /*0870*/  @P0 BRA `(.L_x_11) ;  /* 0x0000000000300947 */ /* 0x000fea0003800000 */
[----:B-1----:R-:W1:Y:S01]  /*0880*/  S2UR UR5, SR_CgaCtaId ;  /* 0x00000000000579c3 */ /* 0x002e620000008800 */
        /* <DEDUP_REMOVED lines=8> */
[----:B-1----:R2:W1:Y:S01]  /*0910*/  SYNCS.EXCH.64 URZ, [UR5+0xa0], UR6 ;  /* 0x0000a00605ff75b2 */ /* 0x0024620008000100 */
[----:B------:R2:W1:Y:S02]  /*0920*/  SYNCS.EXCH.64 URZ, [UR5+0xa8], UR6 ;  /* 0x0000a80605ff75b2 */ /* 0x0004640008000100 */
[----:B--2---:R-:W-:Y:S01]  /*0930*/  NOP ;  /* 0x0000000000007918 */ /* 0x004fe20000000000 */
.L_x_11:
[----:B------:R-:W2:Y:S01]  /*0940*/  SHFL.IDX PT, R2, R94, RZ, 0x1f ;  /* 0x00001fff5e027589 */ /* 0x000ea200000e0000 */
[----:B------:R-:W-:Y:S01]  /*0950*/  NOP ;  /* 0x0000000000007918 */ /* 0x000fe20000000000 */
[----:B--2---:R-:W-:-:S13]  /*0960*/  ISETP.NE.AND P0, PT, R2, 0x4, PT ;  /* 0x000000040200780c */ /* 0x004fda0003f05270 */
[----:B------:R-:W-:Y:S05]  /*0970*/  @P0 BRA `(.L_x_12) ;  /* 0x00000000004c0947 */ /* 0x000fea0003800000 */
[----:B-1----:R-:W1:Y:S01]  /*0980*/  S2UR UR5, SR_CgaCtaId ;  /* 0x00000000000579c3 */ /* 0x002e620000008800 */
[----:B------:R-:W-:Y:S01]  /*0990*/  UMOV UR7, 0x100 ;  /* 0x0000010000077882 */ /* 0x000fe20000000000 */
[----:B------:R-:W-:Y:S01]  /*09a0*/  UMOV UR6, 0x400 ;  /* 0x0000040000067882 */ /* 0x000fe20000000000 */
[----:B------:R-:W-:Y:S01]  /*09b0*/  USEL UR7, UR7, 0xe0, UP2 ;  /* 0x000000e007077887 */ /* 0x000fe20009000000 */
[----:B------:R-:W-:Y:S01]  /*09c0*/  UMOV UR4, 0x1 ;  /* 0x0000000100047882 */ /* 0x000fe20000000000 */
[----:B------:R-:W-:Y:S01]  /*09d0*/  ELECT P0, URZ, PT ;  /* 0x0000000000ff782f */ /* 0x000fe20003800000 */
[----:B------:R-:W-:-:S04]  /*09e0*/  UIADD3 UR10, UPT, UPT, -UR4, 0x100000, URZ ;  /* 0x00100000040a7890 */ /* 0x000fc8000fffe1ff */
[----:B------:R-:W-:Y:S02]  /*09f0*/  USHF.L.U32 UR11, UR10, 0xb, URZ ;  /* 0x0000000b0a0b7899 */ /* 0x000fe400080006ff */
[----:B------:R-:W-:Y:S02]  /*0a00*/  USHF.L.U32 UR10, UR10, 0x1, URZ ;  /* 0x000000010a0a7899 */ /* 0x000fe400080006ff */
[----:B-1----:R-:W-:Y:S02]  /*0a10*/  ULEA UR5, UR5, UR6, 0x18 ;  /* 0x0000000605057291 */ /* 0x002fe4000f8ec0ff */
[----:B------:R-:W-:-:S04]  /*0a20*/  UIADD3 UR6, UPT, UPT, -UR7, 0x100000, URZ ;  /* 0x0010000007067890 */ /* 0x000fc8000fffe1ff */
[----:B------:R-:W-:Y:S02]  /*0a30*/  USHF.L.U32 UR7, UR6, 0xb, URZ ;  /* 0x0000000b06077899 */ /* 0x000fe400080006ff */
[----:B------:R-:W-:Y:S01]  /*0a40*/  USHF.L.U32 UR6, UR6, 0x1, URZ ;  /* 0x0000000106067899 */ /* 0x000fe200080006ff */
[----:B------:R-:W1:Y:S03]  /*0a50*/  FENCE.VIEW.ASYNC.S ;  /* 0x00000000000073c6 */ /* 0x000e660000000000 */
[----:B-1----:R2:W1:Y:S08]  /*0a60*/  SYNCS.EXCH.64 URZ, [UR5+0xb0], UR10 ;  /* 0x0000b00a05ff75b2 */ /* 0x0024700008000100 */
[----:B------:R2:W1:Y:S01]  /*0a70*/  SYNCS.EXCH.64 URZ, [UR5+0xc0], UR6 ;  /* 0x0000c00605ff75b2 */ /* 0x0004620008000100 */
[----:B------:R2:W1:Y:S01]  /*0a80*/  SYNCS.EXCH.64 URZ, [UR5+0xb8], UR10 ;  /* 0x0000b80a05ff75b2 */ /* 0x0004620008000100 */
[----:B------:R2:W1:Y:S02]  /*0a90*/  SYNCS.EXCH.64 URZ, [UR5+0xc8], UR6 ;  /* 0x0000c80605ff75b2 */ /* 0x0004640008000100 */
[----:B--2---:R-:W-:Y:S01]  /*0aa0*/  NOP ;  /* 0x0000000000007918 */ /* 0x004fe20000000000 */
.L_x_12:
        /* <DEDUP_REMOVED lines=20> */
[----:B------:R2:W1:Y:S02]  /*0bf0*/  SYNCS.EXCH.64 URZ, [UR6+0xe8], UR4 ;  /* 0x0000e80406ff75b2 */ /* 0x0004640008000100 */
[----:B--2---:R-:W-:Y:S01]  /*0c00*/  NOP ;  /* 0x0000000000007918 */ /* 0x004fe20000000000 */
.L_x_13:
[----:B------:R-:W2:Y:S01]  /*0c10*/  SHFL.IDX PT, R2, R94, RZ, 0x1f ;  /* 0x00001fff5e027589 */ /* 0x000ea200000e0000 */
[----:B------:R-:W1:Y:S01]  /*0c20*/  S2UR UR11, SR_CTAID.X ;  /* 0x00000000000b79c3 */ /* 0x000e620000002500 */
[----:B------:R-:W-:Y:S01]  /*0c30*/  NOP ;  /* 0x0000000000007918 */ /* 0x000fe20000000000 */
[----:B--2---:R-:W-:-:S13]  /*0c40*/  ISETP.NE.AND P0, PT, R2, 0x3, PT ;  /* 0x000000030200780c */ /* 0x004fda0003f05270 */
[----:B-1----:R-:W-:Y:S05]  /*0c50*/  @P0 BRA `(.L_x_14) ;  /* 0x0000000000380947 */ /* 0x002fea0003800000 */
        /* <DEDUP_REMOVED lines=9> */
[----:B-1----:R1:W2:Y:S01]  /*0cf0*/  SYNCS.EXCH.64 URZ, [UR5+0xf0], UR6 ;  /* 0x0000f00605ff75b2 */ /* 0x0022a20008000100 */
[----:B------:R1:W1:Y:S01]  /*0d00*/  SYNCS.EXCH.64 URZ, [UR5+0x100], UR6 ;  /* 0x0001000605ff75b2 */ /* 0x0002620008000100 */
[----:B------:R1:W1:Y:S01]  /*0d10*/  SYNCS.EXCH.64 URZ, [UR5+0xf8], UR6 ;  /* 0x0000f80605ff75b2 */ /* 0x0002620008000100 */
[----:B------:R1:W1:Y:S01]  /*0d20*/  SYNCS.EXCH.64 URZ, [UR5+0x108], UR6 ;  /* 0x0001080605ff75b2 */ /* 0x0002620008000100 */
[----:B------:R-:W-:Y:S01]  /*0d30*/  NOP ;  /* 0x0000000000007918 */ /* 0x000fe20000000000 */
.L_x_14:
[----:B------:R-:W3:Y:S01]  /*0d40*/  S2UR UR4, SR_CTAID.Y ;  /* 0x00000000000479c3 */ /* 0x000ee20000002600 */
[----:B------:R-:W-:-:S05]  /*0d50*/  CS2R.32 R88, SR_CgaSize ;  /* 0x0000000000587805 */ /* 0x000fca0000008a00 */
[----:B------:R-:W-:-:S05]  /*0d60*/  IMAD R88, R88, -0xa0, RZ ;  /* 0xffffff6058587824 */ /* 0x000fca00078e02ff */
[----:B-1----:R-:W-:-:S14]  /*0d70*/  R2UR UR5, R88 ;  /* 0x00000000580572ca */ /* 0x002fdc00000e0000 */
[----:B------:R-:W1:Y:S01]  /*0d80*/  LDCU UR5, c[0x0][UR5+0x2b4] ;  /* 0x00005680050577ac */ /* 0x000e620008000800 */
[----:B------:R-:W-:Y:S01]  /*0d90*/  I2FP.F32.U32 R5, UR11 ;  /* 0x0000000b00057c45 */ /* 0x000fe20008201000 */
[----:B------:R-:W-:Y:S01]  /*0da0*/  NOP ;  /* 0x0000000000007918 */ /* 0x000fe20000000000 */
[----:B------:R-:W-:-:S05]  /*0db0*/  CS2R.32 R88, SR_CgaSize ;  /* 0x0000000000587805 */ /* 0x000fca0000008a00 */
[----:B------:R-:W-:-:S05]  /*0dc0*/  IMAD R88, R88, -0xa0, RZ ;  /* 0xffffff6058587824 */ /* 0x000fca00078e02ff */
[----:B------:R-:W-:-:S14]  /*0dd0*/  R2UR UR6, R88 ;  /* 0x00000000580672ca */ /* 0x000fdc00000e0000 */
[----:B------:R-:W4:Y:S01]  /*0de0*/  LDCU UR6, c[0x0][UR6+0x2b0] ;  /* 0x00005600060677ac */ /* 0x000f220008000800 */
[----:B------:R-:W2:Y:S01]  /*0df0*/  LDC R10, c[0x0][0xd24] ;  /* 0x00034900ff0a7b82 */ /* 0x000ea20000000800 */
[----:B------:R-:W-:-:S05]  /*0e00*/  CS2R.32 R2, SR_CgaSize ;  /* 0x0000000000027805 */ /* 0x000fca0000008a00 */
[----:B------:R-:W-:-:S06]  /*0e10*/  IMAD R2, R2, -0xa0, RZ ;  /* 0xffffff6002027824 */ /* 0x000fcc00078e02ff */
[----:B------:R-:W2:Y:S01]  /*0e20*/  LDC R2, c[0x0][R2+0x2a4] ;  /* 0x0000a90002027b82 */ /* 0x000ea20000000800 */
[----:B----4-:R-:W-:Y:S01]  /*0e30*/  FMUL R5, R5, UR6 ;  /* 0x0000000605057c20 */ /* 0x010fe20008400000 */
[----:B---3--:R-:W-:Y:S02]  /*0e40*/  I2FP.F32.U32 R4, UR4 ;  /* 0x0000000400047c45 */ /* 0x008fe40008201000 */
[----:B------:R-:W-:-:S05]  /*0e50*/  CS2R.32 R3, SR_CgaSize ;  /* 0x0000000000037805 */ /* 0x000fca0000008a00 */
[----:B------:R-:W-:-:S06]  /*0e60*/  IMAD R3, R3, -0xa0, RZ ;  /* 0xffffff6003037824 */ /* 0x000fcc00078e02ff */
[----:B------:R-:W3:Y:S01]  /*0e70*/  LDC R3, c[0x0][R3+0x2a0] ;  /* 0x0000a80003037b82 */ /* 0x000ee20000000800 */
[----:B------:R-:W-:Y:S01]  /*0e80*/  MOV R24, UR4 ;  /* 0x0000000400187c02 */ /* 0x000fe20008000f00 */
[----:B------:R-:W4:Y:S01]  /*0e90*/  F2I.U32.TRUNC.NTZ R88, R5 ;  /* 0x0000000500587305 */ /* 0x000f22000020f000 */
[----:B-1----:R-:W-:-:S05]  /*0ea0*/  FMUL R4, R4, UR5 ;  /* 0x0000000504047c20 */ /* 0x002fca0008400000 */
[----:B--2---:R-:W-:Y:S01]  /*0eb0*/  BAR.SYNC.DEFER_BLOCKING 0x0 ;  /* 0x0000000000007b1d */ /* 0x004fe20000010000 */
[----:B------:R-:W-:-:S05]  /*0ec0*/  ISETP.GE.AND P0, PT, R10, 0x1, PT ;  /* 0x000000010a00780c */ /* 0x000fca0003f06270 */
[----:B------:R-:W1:Y:S02]  /*0ed0*/  F2I.U32.TRUNC.NTZ R81, R4 ;  /* 0x0000000400517305 */ /* 0x000e64000020f000 */
[----:B------:R-:W2:Y:S01]  /*0ee0*/  S2UR UR36, SR_CTAID.Z ;  /* 0x00000000002479c3 */ /* 0x000ea20000002700 */
[----:B----4-:R-:W-:-:S05]  /*0ef0*/  IADD3 R88, PT, PT, -R88, RZ, RZ ;  /* 0x000000ff58587210 */ /* 0x010fca0007ffe1ff */
[----:B---3--:R-:W-:Y:S01]  /*0f00*/  IMAD R88, R3, R88, UR11 ;  /* 0x0000000b03587e24 */ /* 0x008fe2000f8e0258 */
[----:B-1----:R-:W-:-:S05]  /*0f10*/  IADD3 R81, PT, PT, -R81, RZ, RZ ;  /* 0x000000ff51517210 */ /* 0x002fca0007ffe1ff */
[----:B------:R-:W-:Y:S01]  /*0f20*/  IMAD R81, R2, R81, UR4 ;  /* 0x0000000402517e24 */ /* 0x000fe2000f8e0251 */
[----:B--2---:R-:W-:Y:S06]  /*0f30*/  @!P0 BRA `(.L_x_15) ;  /* 0x0000000000c08947 */ /* 0x004fec0003800000 */
[----:B------:R-:W1:Y:S01]  /*0f40*/  LDC.64 R4, c[0x0][0xd18] ;  /* 0x00034600ff047b82 */ /* 0x000e620000000a00 */
[----:B------:R-:W-:-:S07]  /*0f50*/  ISETP.NE.AND P0, PT, R10, 0x1, PT ;  /* 0x000000010a00780c */ /* 0x000fce0003f05270 */
[----:B------:R-:W2:Y:S08]  /*0f60*/  LDC R9, c[0x0][0xd0c] ;  /* 0x00034300ff097b82 */ /* 0x000eb00000000800 */
[----:B------:R-:W3:Y:S08]  /*0f70*/  LDC R13, c[0x0][0x370] ;  /* 0x0000dc00ff0d7b82 */ /* 0x000ef00000000800 */
[----:B------:R-:W4:Y:S01]  /*0f80*/  LDC R11, c[0x0][0x374] ;  /* 0x0000dd00ff0b7b82 */ /* 0x000f220000000800 */
[----:B-1----:R-:W-:-:S07]  /*0f90*/  ISETP.NE.AND P1, PT, R4, 0x1, PT ;  /* 0x000000010400780c */ /* 0x002fce0003f25270 */
[----:B------:R-:W3:Y:S01]  /*0fa0*/  LDC.64 R6, c[0x0][0xd10] ;  /* 0x00034400ff067b82 */ /* 0x000ee20000000a00 */
[----:B--2---:R-:W-:-:S07]  /*0fb0*/  ISETP.NE.AND P2, PT, R9, 0x1, PT ;  /* 0x000000010900780c */ /* 0x004fce0003f45270 */
[----:B------:R-:W1:Y:S08]  /*0fc0*/  LDC R8, c[0x0][0xd20] ;  /* 0x00034800ff087b82 */ /* 0x000e700000000800 */
[----:B------:R-:W2:Y:S01]  /*0fd0*/  LDC.64 R2, c[0x0][0xd28] ;  /* 0x00034a00ff027b82 */ /* 0x000ea20000000a00 */
[----:B----4-:R-:W-:-:S04]  /*0fe0*/  IMAD.HI.U32 R15, R11, R5, RZ ;  /* 0x000000050b0f7227 */ /* 0x010fc800078e00ff */
[----:B------:R-:W-:-:S04]  /*0ff0*/  IMAD.HI.U32 R5, R24, R5, RZ ;  /* 0x0000000518057227 */ /* 0x000fc800078e00ff */
[----:B---3--:R-:W-:-:S04]  /*1000*/  IMAD.HI.U32 R12, R13, R6, RZ ;  /* 0x000000060d0c7227 */ /* 0x008fc800078e00ff */
[----:B------:R-:W-:Y:S01]  /*1010*/  IMAD.HI.U32 R6, R6, UR11, RZ ;  /* 0x0000000b06067c27 */ /* 0x000fe2000f8e00ff */
[-C--:B------:R-:W-:Y:S02]  /*1020*/  @P2 SHF.R.U32.HI R13, RZ, R7.reuse, R12 ;  /* 0x00000007ff0d2219 */ /* 0x080fe4000001160c */
[-C--:B-1----:R-:W-:Y:S02]  /*1030*/  @P1 SHF.R.U32.HI R11, RZ, R8.reuse, R15 ;  /* 0x00000008ff0b1219 */ /* 0x082fe4000001160f */
[----:B------:R-:W-:Y:S01]  /*1040*/  SHF.R.U32.HI R6, RZ, R7, R6 ;  /* 0x00000007ff067219 */ /* 0x000fe20000011606 */
[----:B------:R-:W-:Y:S01]  /*1050*/  IMAD.U32 R7, RZ, RZ, UR11 ;  /* 0x0000000bff077e24 */ /* 0x000fe2000f8e00ff */
[----:B------:R-:W-:Y:S01]  /*1060*/  SHF.R.U32.HI R5, RZ, R8, R5 ;  /* 0x00000008ff057219 */ /* 0x000fe20000011605 */
[----:B--2---:R-:W-:-:S03]  /*1070*/  IMAD.HI.U32 R12, R11, R2, RZ ;  /* 0x000000020b0c7227 */ /* 0x004fc600078e00ff */
[----:B------:R-:W-:Y:S02]  /*1080*/  SEL R5, R24, R5, !P1 ;  /* 0x0000000518057207 */ /* 0x000fe40004800000 */
[----:B------:R-:W-:Y:S01]  /*1090*/  SEL R7, R7, R6, !P2 ;  /* 0x0000000607077207 */ /* 0x000fe20005000000 */
[----:B------:R-:W-:Y:S01]  /*10a0*/  IMAD.HI.U32 R14, R13, R2, RZ ;  /* 0x000000020d0e7227 */ /* 0x000fe200078e00ff */
[----:B------:R-:W-:-:S04]  /*10b0*/  @P0 SHF.R.U32.HI R11, RZ, R3, R12 ;  /* 0x00000003ff0b0219 */ /* 0x000fc8000001160c */
[----:B------:R-:W-:Y:S01]  /*10c0*/  @P0 SHF.R.U32.HI R13, RZ, R3, R14 ;  /* 0x00000003ff0d0219 */ /* 0x000fe2000001160e */
[----:B------:R-:W-:-:S04]  /*10d0*/  IMAD R11, R11, R10, RZ ;  /* 0x0000000a0b0b7224 */ /* 0x000fc800078e02ff */
[----:B------:R-:W-:Y:S01]  /*10e0*/  IMAD R6, R13, R10, RZ ;  /* 0x0000000a0d067224 */ /* 0x000fe200078e02ff */
[----:B------:R-:W-:-:S04]  /*10f0*/  ISETP.GE.AND P1, PT, R5, R11, PT ;  /* 0x0000000b0500720c */ /* 0x000fc80003f26270 */
[----:B------:R-:W-:Y:S01]  /*1100*/  ISETP.GE.OR P1, PT, R7, R6, P1 ;  /* 0x000000060700720c */ /* 0x000fe20000f26670 */
[----:B------:R-:W-:-:S05]  /*1110*/  IMAD.HI.U32 R6, R5, R2, RZ ;  /* 0x0000000205067227 */ /* 0x000fca00078e00ff */
[----:B------:R-:W-:-:S04]  /*1120*/  SHF.R.U32.HI R6, RZ, R3, R6 ;  /* 0x00000003ff067219 */ /* 0x000fc80000011606 */
[----:B------:R-:W-:-:S03]  /*1130*/  SEL R6, R5, R6, !P0 ;  /* 0x0000000605067207 */ /* 0x000fc60004000000 */
[----:B------:R-:W-:-:S04]  /*1140*/  @!P1 IMAD.HI.U32 R8, R7, R2, RZ ;  /* 0x0000000207089227 */ /* 0x000fc800078e00ff */
[----:B------:R-:W-:Y:S01]  /*1150*/  IMAD.MOV R2, RZ, RZ, -R6 ;  /* 0x000000ffff027224 */ /* 0x000fe200078e0a06 */
[----:B------:R-:W-:-:S03]  /*1160*/  @!P1 SHF.R.U32.HI R8, RZ, R3, R8 ;  /* 0x00000003ff089219 */ /* 0x000fc60000011608 */
[----:B------:R-:W-:Y:S01]  /*1170*/  IMAD R2, R10, R2, R5 ;  /* 0x000000020a027224 */ /* 0x000fe200078e0205 */
[----:B------:R-:W-:-:S04]  /*1180*/  @!P1 SEL R3, R7, R8, !P0 ;  /* 0x0000000807039207 */ /* 0x000fc80004000000 */
[----:B------:R-:W-:Y:S01]  /*1190*/  @!P1 IADD3 R6, PT, PT, R6, -R3, RZ ;  /* 0x8000000306069210 */ /* 0x000fe20007ffe0ff */
[----:B------:R-:W-:Y:S01]  /*11a0*/  @!P1 IMAD R13, R2, R13, R3 ;  /* 0x0000000d020d9224 */ /* 0x000fe200078e0203 */
[----:B------:R-:W-:Y:S01]  /*11b0*/  IADD3 R3, PT, PT, -R5, RZ, RZ ;  /* 0x000000ff05037210 */ /* 0x000fe20007ffe1ff */
[--C-:B------:R-:W-:Y:S02]  /*11c0*/  IMAD.MOV R2, RZ, RZ, -R7.reuse ;  /* 0x000000ffff027224 */ /* 0x100fe400078e0a07 */
[----:B------:R-:W-:Y:S01]  /*11d0*/  @!P1 IMAD R5, R6, R10, R7 ;  /* 0x0000000a06059224 */ /* 0x000fe200078e0207 */
[----:B------:R-:W-:Y:S01]  /*11e0*/  @!P1 MOV R7, R13 ;  /* 0x0000000d00079202 */ /* 0x000fe20000000f00 */
[----:B------:R-:W-:Y:S02]  /*11f0*/  IMAD R2, R9, R2, UR11 ;  /* 0x0000000b09027e24 */ /* 0x000fe4000f8e0202 */
[----:B------:R-:W-:Y:S02]  /*1200*/  IMAD R3, R4, R3, R24 ;  /* 0x0000000304037224 */ /* 0x000fe400078e0218 */
[----:B------:R-:W-:-:S02]  /*1210*/  IMAD R2, R7, R9, R2 ;  /* 0x0000000907027224 */ /* 0x000fc400078e0202 */
[----:B------:R-:W-:-:S03]  /*1220*/  IMAD R24, R5, R4, R3 ;  /* 0x0000000405187224 */ /* 0x000fc600078e0203 */
[----:B------:R-:W-:Y:S02]  /*1230*/  R2UR UR11, R2 ;  /* 0x00000000020b72ca */ /* 0x000fe400000e0000 */
.L_x_15:
[----:B------:R-:W1:Y:S02]  /*1240*/  LDCU UR4, c[0x0][0xd30] ;  /* 0x0001a600ff0477ac */ /* 0x000e640008000800 */
[----:B-1----:R-:W-:-:S09]  /*1250*/  UISETP.NE.AND UP1, UPT, UR4, 0x1, UPT ;  /* 0x000000010400788c */ /* 0x002fd2000bf25270 */
[----:B------:R-:W-:Y:S05]  /*1260*/  BRA.U UP1, `(.L_x_16) ;  /* 0x0000000101487547 */ /* 0x000fea000b800000 */
[----:B------:R-:W1:Y:S08]  /*1270*/  LDC.64 R4, c[0x0][0xd10] ;  /* 0x00034400ff047b82 */ /* 0x000e700000000a00 */
[----:B------:R-:W2:Y:S08]  /*1280*/  LDC.64 R2, c[0x0][0xd18] ;  /* 0x00034600ff027b82 */ /* 0x000eb00000000a00 */
[----:B------:R-:W3:Y:S08]  /*1290*/  LDC R6, c[0x0][0xd20] ;  /* 0x00034800ff067b82 */ /* 0x000ef00000000800 */
[----:B------:R-:W4:Y:S01]  /*12a0*/  LDC R7, c[0x0][0xd0c] ;  /* 0x00034300ff077b82 */ /* 0x000f220000000800 */
[----:B-1----:R-:W-:-:S05]  /*12b0*/  IMAD.HI.U32 R4, R4, UR11, RZ ;  /* 0x0000000b04047c27 */ /* 0x002fca000f8e00ff */
[----:B------:R-:W-:Y:S01]  /*12c0*/  SHF.R.U32.HI R4, RZ, R5, R4 ;  /* 0x00000005ff047219 */ /* 0x000fe20000011604 */
[----:B--2---:R-:W-:Y:S01]  /*12d0*/  IMAD.HI.U32 R3, R24, R3, RZ ;  /* 0x0000000318037227 */ /* 0x004fe200078e00ff */
[----:B------:R-:W-:-:S04]  /*12e0*/  ISETP.NE.AND P0, PT, R2, 0x1, PT ;  /* 0x000000010200780c */ /* 0x000fc80003f05270 */
[----:B---3--:R-:W-:Y:S01]  /*12f0*/  SHF.R.U32.HI R5, RZ, R6, R3 ;  /* 0x00000006ff057219 */ /* 0x008fe20000011603 */
[----:B------:R-:W-:Y:S01]  /*1300*/  IMAD.U32 R3, RZ, RZ, UR11 ;  /* 0x0000000bff037e24 */ /* 0x000fe2000f8e00ff */
[----:B----4-:R-:W-:-:S04]  /*1310*/  ISETP.NE.AND P1, PT, R7, 0x1, PT ;  /* 0x000000010700780c */ /* 0x010fc80003f25270 */
[----:B------:R-:W-:Y:S02]  /*1320*/  SEL R3, R3, R4, !P1 ;  /* 0x0000000403037207 */ /* 0x000fe40004800000 */
[----:B------:R-:W-:-:S05]  /*1330*/  SEL R4, R24, R5, !P0 ;  /* 0x0000000518047207 */ /* 0x000fca0004000000 */
[----:B------:R-:W-:Y:S02]  /*1340*/  IMAD.IADD R6, R4, 0x1, -R3 ;  /* 0x0000000104067824 */ /* 0x000fe400078e0a03 */
[----:B------:R-:W-:Y:S02]  /*1350*/  IMAD.IADD R3, R3, 0x1, -R4 ;  /* 0x0000000103037824 */ /* 0x000fe400078e0a04 */
[----:B------:R-:W-:Y:S02]  /*1360*/  IMAD R6, R6, R7, UR11 ;  /* 0x0000000b06067e24 */ /* 0x000fe4000f8e0207 */
[----:B------:R-:W-:-:S03]  /*1370*/  IMAD R24, R3, R2, R24 ;  /* 0x0000000203187224 */ /* 0x000fc600078e0218 */
[----:B------:R-:W-:-:S15]  /*1380*/  R2UR UR11, R6 ;  /* 0x00000000060b72ca */ /* 0x000fde00000e0000 */
.L_x_16:
[----:B------:R-:W1:Y:S01]  /*1390*/  LDCU UR5, c[0x0][0x38c] ;  /* 0x00007180ff0577ac */ /* 0x000e620008000800 */
[----:B------:R-:W2:Y:S08]  /*13a0*/  S2UR UR37, SR_CgaCtaId ;  /* 0x00000000002579c3 */ /* 0x000eb00000008800 */
[----:B------:R-:W-:Y:S01]  /*13b0*/  BAR.SYNC.DEFER_BLOCKING 0x0 ;  /* 0x0000000000007b1d */ /* 0x000fe20000010000 */
[----:B------:R-:W-:Y:S01]  /*13c0*/  ISETP.NE.OR P4, PT, R0, 0x2, !P4 ;  /* 0x000000020000780c */ /* 0x000fe20006785670 */
[----:B------:R-:W-:Y:S01]  /*13d0*/  UISETP.NE.AND UP1, UPT, UR8, 0x2, UPT ;  /* 0x000000020800788c */ /* 0x000fe2000bf25270 */
[----:B------:R-:W-:-:S05]  /*13e0*/  LOP3.LUT R0, R103, 0x1f, RZ, 0xc0, !PT ;  /* 0x0000001f67007812 */ /* 0x000fca00078ec0ff */
[----:B------:R-:W3:Y:S01]  /*13f0*/  LDC R2, c[0x0][0xd24] ;  /* 0x00034900ff027b82 */ /* 0x000ee20000000800 */
[----:B-1----:R-:W-:-:S04]  /*1400*/  UIADD3 UR5, UPT, UPT, UR5, 0x3f, URZ ;  /* 0x0000003f05057890 */ /* 0x002fc8000fffe0ff */
[----:B------:R-:W-:-:S04]  /*1410*/  USHF.R.S32.HI UR4, URZ, 0x1f, UR5 ;  /* 0x0000001fff047899 */ /* 0x000fc80008011405 */
[----:B------:R-:W-:-:S04]  /*1420*/  ULEA.HI UR4, UR4, UR5, URZ, 0x6 ;  /* 0x0000000504047291 */ /* 0x000fc8000f8f30ff */
[----:B------:R-:W-:Y:S01]  /*1430*/  USHF.R.S32.HI UR15, URZ, 0x6, UR4 ;  /* 0x00000006ff0f7899 */ /* 0x000fe20008011404 */
[----:B--2---:R-:W-:Y:S11]  /*1440*/  BRA.U UP1, `(.L_x_17) ;  /* 0x0000000d01e47547 */ /* 0x004ff6000b800000 */
[----:B------:R-:W1:Y:S01]  /*1450*/  LDC R3, c[0x0][0x370] ;  /* 0x0000dc00ff037b82 */ /* 0x000e620000000800 */
[----:B------:R-:W-:Y:S01]  /*1460*/  PLOP3.LUT P1, PT, PT, PT, UP2, 0x80, 0x8 ;  /* 0x000000000008781c */ /* 0x000fe20003f2f028 */
[----:B------:R-:W-:Y:S01]  /*1470*/  UISETP.LT.AND UP0, UPT, UR15, 0x1, UPT ;  /* 0x000000010f00788c */ /* 0x000fe2000bf01270 */
[----:B------:R-:W-:Y:S01]  /*1480*/  IMAD.MOV.U32 R16, RZ, RZ, 0x1 ;  /* 0x00000001ff107424 */ /* 0x000fe200078e00ff */
[----:B------:R-:W-:Y:S02]  /*1490*/  CS2R R14, SRZ ;  /* 0x00000000000e7805 */ /* 0x000fe4000001ff00 */
[----:B------:R-:W-:Y:S01]  /*14a0*/  PLOP3.LUT P1, PT, P1, PT, PT, 0x8, 0x80 ;  /* 0x000000000080781c */ /* 0x000fe20000f2e170 */
[----:B------:R-:W-:Y:S01]  /*14b0*/  IMAD.MOV.U32 R13, RZ, RZ, RZ ;  /* 0x000000ffff0d7224 */ /* 0x000fe200078e00ff */
[----:B------:R-:W2:Y:S01]  /*14c0*/  LDCU.64 UR28, c[0x0][0x348] ;  /* 0x00006900ff1c77ac */ /* 0x000ea20008000a00 */
[----:B------:R-:W4:Y:S01]  /*14d0*/  S2UR UR4, SR_CgaCtaId ;  /* 0x00000000000479c3 */ /* 0x000f220000008800 */
[----:B------:R-:W-:Y:S01]  /*14e0*/  IMAD.MOV.U32 R12, RZ, RZ, 0x1 ;  /* 0x00000001ff0c7424 */ /* 0x000fe200078e00ff */
[----:B------:R-:W-:Y:S01]  /*14f0*/  USEL UR15, UR15, 0x1, !UP0 ;  /* 0x000000010f0f7887 */ /* 0x000fe2000c000000 */
[----:B------:R-:W-:Y:S01]  /*1500*/  UMOV UR14, URZ ;  /* 0x000000ff000e7c82 */ /* 0x000fe20008000000 */
[----:B------:R-:W-:-:S04]  /*1510*/  UMOV UR6, 0x400 ;  /* 0x0000040000067882 */ /* 0x000fc80000000000 */
[----:B------:R-:W1:Y:S06]  /*1520*/  LDC R0, c[0x0][0x374] ;  /* 0x0000dd00ff007b82 */ /* 0x000e6c0000000800 */
.L_x_28:
[----:B------:R-:W-:-:S03]  /*1530*/  UISETP.NE.AND UP0, UPT, UR37, URZ, UPT ;  /* 0x000000ff2500728c */ /* 0x000fc6000bf05270 */
[----:B----4-:R-:W-:Y:S02]  /*1540*/  UMOV UR37, UR4 ;  /* 0x0000000400257c82 */ /* 0x010fe40008000000 */
[----:B------:R-:W-:-:S04]  /*1550*/  ULEA UR5, UR37, UR6, 0x18 ;  /* 0x0000000625057291 */ /* 0x000fc8000f8ec0ff */
[----:B------:R-:W-:Y:S08]  /*1560*/  BRA.U UP0, `(.L_x_18) ;  /* 0x0000000100347547 */ /* 0x000ff0000b800000 */
[----:B------:R-:W4:Y:S01]  /*1570*/  S2R R4, SR_CgaCtaId ;  /* 0x0000000000047919 */ /* 0x000f220000008800 */
[----:B------:R-:W-:-:S04]  /*1580*/  MOV R5, 0x400 ;  /* 0x0000040000057802 */ /* 0x000fc80000000f00 */
[----:B----4-:R-:W-:Y:S02]  /*1590*/  LEA R4, R4, R5, 0x18 ;  /* 0x0000000504047211 */ /* 0x010fe400078ec0ff */
[----:B------:R-:W-:-:S03]  /*15a0*/  SHF.L.U32 R5, R12, 0x1f, RZ ;  /* 0x0000001f0c057819 */ /* 0x000fc600000006ff */
[----:B------:R-:W-:-:S04]  /*15b0*/  IMAD R4, R13, 0x8, R4 ;  /* 0x000000080d047824 */ /* 0x000fc800078e0204 */
[----:B------:R-:W4:Y:S02]  /*15c0*/  SYNCS.PHASECHK.TRANS64.TRYWAIT P0, [R4+URZ+0x100], R5 ;  /* 0x00010005040075a7 */ /* 0x000f2400080011ff */
[----:B----4-:R-:W-:Y:S05]  /*15d0*/  @!P0 BRA `(.L_x_19) ;  /* 0x0000008000548947 */ /* 0x010fea0003800000 */
.L_x_125:
[----:B------:R1:W-:Y:S01]  /*15e0*/  SYNCS.ARRIVE.TRANS64.A1T0 RZ, [R4+URZ+0xf0], RZ ;  /* 0x0000f0ff04ff79a7 */ /* 0x0003e200081000ff */
[----:B------:R-:W-:-:S05]  /*15f0*/  VIADD R13, R13, 0x1 ;  /* 0x000000010d0d7836 */ /* 0x000fca0000000000 */
[----:B------:R-:W-:-:S04]  /*1600*/  ISETP.NE.AND P0, PT, R13, 0x2, PT ;  /* 0x000000020d00780c */ /* 0x000fc80003f05270 */
[----:B----4-:R-:W-:Y:S02]  /*1610*/  SEL R5, RZ, 0x1, P0 ;  /* 0x00000001ff057807 */ /* 0x010fe40000000000 */
[----:B------:R-:W-:Y:S02]  /*1620*/  SEL R13, R13, RZ, P0 ;  /* 0x000000ff0d0d7207 */ /* 0x000fe40000000000 */
[----:B------:R-:W-:-:S07]  /*1630*/  LOP3.LUT R12, R12, R5, RZ, 0x3c, !PT ;  /* 0x000000050c0c7212 */ /* 0x000fce00078e3cff */
.L_x_18:
[----:B------:R-:W-:Y:S01]  /*1640*/  ULEA UR7, UR14, UR5, 0x3 ;  /* 0x000000050e077291 */ /* 0x000fe2000f8e18ff */
[----:B-1----:R-:W-:-:S08]  /*1650*/  SHF.L.U32 R4, R16, 0x1f, RZ ;  /* 0x0000001f10047819 */ /* 0x002fd000000006ff */
[----:B------:R1:W4:Y:S02]  /*1660*/  SYNCS.PHASECHK.TRANS64.TRYWAIT P0, [UR7+0x30], R4 ;  /* 0x00003004ff0075a7 */ /* 0x0003240008001107 */
[----:B------:R-:W2:Y:S02]  /*1670*/  LDCU UR7, c[0x0][0x38c] ;  /* 0x00007180ff0777ac */ /* 0x000ea40008000800 */
[----:B--2---:R-:W-:-:S09]  /*1680*/  UISETP.GE.AND UP0, UPT, UR7, 0x1, UPT ;  /* 0x000000010700788c */ /* 0x004fd2000bf06270 */
[----:B-1----:R-:W-:Y:S05]  /*1690*/  BRA.U !UP0, `(.L_x_20) ;  /* 0x0000000108e47547 */ /* 0x002fea000b800000 */
[----:B------:R-:W-:Y:S01]  /*16a0*/  R2UR UR19, R24 ;  /* 0x00000000181372ca */ /* 0x000fe200000e0000 */
[----:B------:R-:W-:Y:S02]  /*16b0*/  UIADD3 UR26, UP2, UPT, UR28, 0x80, URZ ;  /* 0x000000801c1a7890 */ /* 0x000fe4000ff5e0ff */
[----:B------:R-:W-:Y:S02]  /*16c0*/  UIADD3 UR24, UP1, UPT, UR28, 0x280, URZ ;  /* 0x000002801c187890 */ /* 0x000fe4000ff3e0ff */
[----:B------:R-:W-:Y:S02]  /*16d0*/  UIADD3 UR22, UP0, UPT, UR28, 0x180, URZ ;  /* 0x000001801c167890 */ /* 0x000fe4000ff1e0ff */
[----:B------:R-:W-:Y:S02]  /*16e0*/  USHF.L.U32 UR35, UR11, 0x7, URZ ;  /* 0x000000070b237899 */ /* 0x000fe400080006ff */
[----:B------:R-:W-:Y:S02]  /*16f0*/  UIADD3.X UR27, UPT, UPT, URZ, UR29, URZ, UP2, !UPT ;  /* 0x0000001dff1b7290 */ /* 0x000fe400097fe4ff */
[----:B------:R-:W-:-:S02]  /*1700*/  UIADD3.X UR25, UPT, UPT, URZ, UR29, URZ, UP1, !UPT ;  /* 0x0000001dff197290 */ /* 0x000fc40008ffe4ff */
[----:B------:R-:W-:Y:S02]  /*1710*/  UIADD3.X UR23, UPT, UPT, URZ, UR29, URZ, UP0, !UPT ;  /* 0x0000001dff177290 */ /* 0x000fe400087fe4ff */
[----:B------:R-:W-:Y:S01]  /*1720*/  USHF.L.U32 UR19, UR19, 0x7, URZ ;  /* 0x0000000713137899 */ /* 0x000fe200080006ff */
[----:B------:R-:W-:Y:S01]  /*1730*/  UMOV UR7, URZ ;  /* 0x000000ff00077c82 */ /* 0x000fe20008000000 */
[----:B------:R-:W-:Y:S01]  /*1740*/  UMOV UR9, UR14 ;  /* 0x0000000e00097c82 */ /* 0x000fe20008000000 */
[----:B------:R-:W-:Y:S01]  /*1750*/  UMOV UR12, URZ ;  /* 0x000000ff000c7c82 */ /* 0x000fe20008000000 */
[----:B------:R-:W-:-:S08]  /*1760*/  UMOV UR10, URZ ;  /* 0x000000ff000a7c82 */ /* 0x000fd00008000000 */
.L_x_24:
[----:B-1----:R-:W-:Y:S01]  /*1770*/  ULEA UR33, UR9, UR5, 0x3 ;  /* 0x0000000509217291 */ /* 0x002fe2000f8e18ff */
[----:B--2-4-:R-:W-:Y:S11]  /*1780*/  @P0 BRA `(.L_x_21) ;  /* 0x00000000000c0947 */ /* 0x014ff60003800000 */
[----:B------:R-:W-:-:S04]  /*1790*/  SHF.L.U32 R5, R16, 0x1f, RZ ;  /* 0x0000001f10057819 */ /* 0x000fc800000006ff */
[----:B------:R-:W1:Y:S02]  /*17a0*/  SYNCS.PHASECHK.TRANS64.TRYWAIT P0, [UR33+0x30], R5 ;  /* 0x00003005ff0075a7 */ /* 0x000e640008001121 */
[----:B-1----:R-:W-:Y:S05]  /*17b0*/  @!P0 BRA `(.L_x_22) ;  /* 0x0000007c00f08947 */ /* 0x002fea0003800000 */
.L_x_21:
[----:B------:R-:W-:Y:S01]  /*17c0*/  UIADD3 UR14, UPT, UPT, UR9, 0x1, URZ ;  /* 0x00000001090e7890 */ /* 0x000fe2000fffe0ff */
[----:B-1----:R-:W-:Y:S01]  /*17d0*/  @!P4 IMAD.MOV.U32 R5, RZ, RZ, 0x6800 ;  /* 0x00006800ff05c424 */ /* 0x002fe200078e00ff */
[----:B------:R-:W-:Y:S02]  /*17e0*/  ULOP3.LUT UR8, UR7, 0x1, URZ, 0xc0, !UPT ;  /* 0x0000000107087892 */ /* 0x000fe4000f8ec0ff */
[----:B------:R-:W-:Y:S02]  /*17f0*/  UISETP.NE.AND UP0, UPT, UR14, 0x6, UPT ;  /* 0x000000060e00788c */ /* 0x000fe4000bf05270 */
[----:B------:R-:W-:Y:S02]  /*1800*/  ULEA UR32, UR9, UR5, 0xd ;  /* 0x0000000509207291 */ /* 0x000fe4000f8e68ff */
[----:B------:R-:W-:Y:S01]  /*1810*/  USEL UR16, URZ, 0x1, UP0 ;  /* 0x00000001ff107887 */ /* 0x000fe20008000000 */
[----:B------:R-:W-:Y:S01]  /*1820*/  @!P4 ISETP.NE.AND P0, PT, RZ, UR8, PT ;  /* 0x00000008ff00cc0c */ /* 0x000fe2000bf05270 */
[----:B------:R-:W-:-:S02]  /*1830*/  USEL UR14, UR14, URZ, UP0 ;  /* 0x000000ff0e0e7287 */ /* 0x000fc40008000000 */
[----:B------:R-:W-:Y:S01]  /*1840*/  USHF.L.U32 UR34, UR7, 0x5, URZ ;  /* 0x0000000507227899 */ /* 0x000fe200080006ff */
[----:B------:R-:W-:Y:S01]  /*1850*/  @!P4 SEL R5, R5, 0x6000, !P0 ;  /* 0x000060000505c807 */ /* 0x000fe20004000000 */
[----:B------:R-:W-:Y:S01]  /*1860*/  ULEA UR13, UR14, UR5, 0x3 ;  /* 0x000000050e0d7291 */ /* 0x000fe2000f8e18ff */
[----:B------:R-:W-:Y:S01]  /*1870*/  LOP3.LUT R16, R16, UR16, RZ, 0x3c, !PT ;  /* 0x0000001010107c12 */ /* 0x000fe2000f8e3cff */
[----:B------:R-:W-:Y:S01]  /*1880*/  ULEA UR16, UR9, UR5, 0xe ;  /* 0x0000000509107291 */ /* 0x000fe2000f8e70ff */
[----:B------:R1:W-:Y:S01]  /*1890*/  @!P4 SYNCS.ARRIVE.TRANS64 RZ, [UR33], R5 ;  /* 0x00000005ffffc9a7 */ /* 0x0003e20008000021 */
[----:B------:R-:W-:Y:S01]  /*18a0*/  UIADD3 UR32, UPT, UPT, UR32, 0x10400, URZ ;  /* 0x0001040020207890 */ /* 0x000fe2000fffe0ff */
[----:B------:R-:W-:Y:S01]  /*18b0*/  SHF.L.U32 R4, R16, 0x1f, RZ ;  /* 0x0000001f10047819 */ /* 0x000fe200000006ff */
[----:B------:R-:W-:Y:S02]  /*18c0*/  USHF.L.U32 UR18, UR7, 0x6, URZ ;  /* 0x0000000607127899 */ /* 0x000fe400080006ff */
[----:B------:R-:W-:Y:S01]  /*18d0*/  UIADD3 UR16, UPT, UPT, UR16, 0x1c400, URZ ;  /* 0x0001c40010107890 */ /* 0x000fe2000fffe0ff */
[----:B------:R-:W-:Y:S01]  /*18e0*/  UMOV UR30, 0x0 ;  /* 0x00000000001e7882 */ /* 0x000fe20000000000 */
[----:B------:R-:W-:Y:S01]  /*18f0*/  UMOV UR31, 0x10000000 ;  /* 0x10000000001f7882 */ /* 0x000fe20000000000 */
[----:B------:R-:W-:Y:S01]  /*1900*/  UMOV UR17, UR33 ;  /* 0x0000002100117c82 */ /* 0x000fe20008000000 */
[----:B------:R-:W-:Y:S01]  /*1910*/  UMOV UR20, UR36 ;  /* 0x0000002400147c82 */ /* 0x000fe20008000000 */
[----:B------:R-:W-:Y:S01]  /*1920*/  UISETP.NE.AND UP0, UPT, UR8, URZ, UPT ;  /* 0x000000ff0800728c */ /* 0x000fe2000bf05270 */
[----:B------:R1:W2:Y:S01]  /*1930*/  SYNCS.PHASECHK.TRANS64.TRYWAIT P0, [UR13+0x30], R4 ;  /* 0x00003004ff0075a7 */ /* 0x0002a2000800110d */
[----:B------:R1:W-:Y:S02]  /*1940*/  UTMALDG.3D [UR32], [UR26], desc[UR30] ;  /* 0x00001e201a0075b4 */ /* 0x0003e40008011000 */
[----:B------:R1:W-:Y:S05]  /*1950*/  UTMALDG.3D [UR16], [UR24], desc[UR30] ;  /* 0x00001e10180075b4 */ /* 0x0003ea0008011000 */
[----:B------:R-:W-:Y:S05]  /*1960*/  BRA.U UP0, `(.L_x_23) ;  /* 0x0000000100207547 */ /* 0x000fea000b800000 */
[----:B------:R-:W-:Y:S01]  /*1970*/  ULEA UR8, UR9, UR5, 0xb ;  /* 0x0000000509087291 */ /* 0x000fe2000f8e58ff */
[----:B-1----:R-:W-:Y:S01]  /*1980*/  UMOV UR16, 0x0 ;  /* 0x0000000000107882 */ /* 0x002fe20000000000 */
[----:B------:R-:W-:Y:S02]  /*1990*/  UMOV UR17, 0x10000000 ;  /* 0x1000000000117882 */ /* 0x000fe40000000000 */
[----:B------:R-:W-:Y:S01]  /*19a0*/  UIADD3 UR8, UPT, UPT, UR8, 0x34400, URZ ;  /* 0x0003440008087890 */ /* 0x000fe2000fffe0ff */
[----:B------:R-:W-:Y:S01]  /*19b0*/  UMOV UR9, UR33 ;  /* 0x0000002100097c82 */ /* 0x000fe20008000000 */
[----:B------:R-:W-:-:S07]  /*19c0*/  UMOV UR13, UR36 ;  /* 0x00000024000d7c82 */ /* 0x000fce0008000000 */
[----:B------:R1:W-:Y:S02]  /*19d0*/  UTMALDG.4D [UR8], [UR22], desc[UR16] ;  /* 0x00001008160075b4 */ /* 0x0003e40008019000 */
[----:B-1----:R-:W-:-:S12]  /*19e0*/  UIADD3 UR12, UPT, UPT, UR12, 0x1, URZ ;  /* 0x000000010c0c7890 */ /* 0x002fd8000fffe0ff */
.L_x_23:
[----:B------:R-:W-:Y:S01]  /*19f0*/  UIADD3 UR7, UPT, UPT, UR7, 0x1, URZ ;  /* 0x0000000107077890 */ /* 0x000fe2000fffe0ff */
[----:B------:R-:W-:-:S03]  /*1a00*/  UMOV UR9, UR14 ;  /* 0x0000000e00097c82 */ /* 0x000fc60008000000 */
[----:B------:R-:W-:-:S09]  /*1a10*/  UISETP.NE.AND UP0, UPT, UR7, UR15, UPT ;  /* 0x0000000f0700728c */ /* 0x000fd2000bf05270 */
[----:B------:R-:W-:Y:S05]  /*1a20*/  BRA.U UP0, `(.L_x_24) ;  /* 0xfffffffd00507547 */ /* 0x000fea000b83ffff */
.L_x_20:
[----:B------:R-:W-:Y:S01]  /*1a30*/  LEA R8, R15, UR5, 0x3 ;  /* 0x000000050f087c11 */ /* 0x000fe2000f8e18ff */
[----:B------:R-:W-:Y:S01]  /*1a40*/  @!P1 SYNCS.ARRIVE.TRANS64.A1T0 RZ, [UR5+0xa8], RZ ;  /* 0x0000a8ffffff99a7 */ /* 0x000fe20008100005 */
[----:B-1----:R-:W-:Y:S01]  /*1a50*/  SHF.L.U32 R5, R14, 0x1f, RZ ;  /* 0x0000001f0e057819 */ /* 0x002fe200000006ff */
[----:B------:R-:W-:-:S03]  /*1a60*/  NOP ;  /* 0x0000000000007918 */ /* 0x000fc60000000000 */
[----:B--2-4-:R-:W1:Y:S01]  /*1a70*/  SYNCS.PHASECHK.TRANS64.TRYWAIT P0, [R8+URZ+0xb0], R5 ;  /* 0x0000b005080075a7 */ /* 0x014e6200080011ff */
[----:B------:R-:W-:Y:S01]  /*1a80*/  LEA R4, R15, UR5, 0x4 ;  /* 0x000000050f047c11 */ /* 0x000fe2000f8e20ff */
[----:B-1----:R-:W-:Y:S06]  /*1a90*/  @!P0 BRA `(.L_x_25) ;  /* 0x0000007c00508947 */ /* 0x002fec0003800000 */
.L_x_127:
[----:B-1----:R-:W1:Y:S01]  /*1aa0*/  LDS.128 R4, [R4+0x120] ;  /* 0x0001200004047984 */ /* 0x002e620000000c00 */
[----:B---3--:R-:W-:Y:S01]  /*1ab0*/  ISETP.GE.AND P0, PT, R2, 0x1, PT ;  /* 0x000000010200780c */ /* 0x008fe20003f06270 */
[----:B------:R-:W-:Y:S01]  /*1ac0*/  VIADD R8, R8, 0xc0 ;  /* 0x000000c008087836 */ /* 0x000fe20000000000 */
[----:B------:R-:W-:Y:S01]  /*1ad0*/  @!PT LDS RZ, [RZ] ;  /* 0x00000000fffff984 */ /* 0x000fe20000000800 */
[----:B------:R-:W-:Y:S01]  /*1ae0*/  @!PT LDS RZ, [RZ] ;  /* 0x00000000fffff984 */ /* 0x000fe20000000800 */
[----:B------:R-:W-:Y:S01]  /*1af0*/  @!PT LDS RZ, [RZ] ;  /* 0x00000000fffff984 */ /* 0x000fe20000000800 */
[----:B------:R-:W-:Y:S01]  /*1b00*/  @!PT LDS RZ, [RZ] ;  /* 0x00000000fffff984 */ /* 0x000fe20000000800 */
[----:B------:R2:W-:Y:S06]  /*1b10*/  MEMBAR.ALL.CTA ;  /* 0x0000000000007992 */ /* 0x0005ec0000008000 */
[----:B--2---:R-:W2:Y:S01]  /*1b20*/  FENCE.VIEW.ASYNC.S ;  /* 0x00000000000073c6 */ /* 0x004ea20000000000 */
[----:B------:R-:W-:-:S04]  /*1b30*/  PRMT R8, RZ, 0x654, R8 ;  /* 0x00000654ff087816 */ /* 0x000fc80000000008 */
[----:B--2---:R2:W-:Y:S01]  /*1b40*/  SYNCS.ARRIVE.TRANS64.RED.A1T0 RZ, [R8+URZ], RZ ;  /* 0x000000ff08ff79a7 */ /* 0x0045e200081004ff */
[----:B-1----:R-:W-:-:S13]  /*1b50*/  LOP3.LUT P2, RZ, R6, 0x1, RZ, 0xc0, !PT ;  /* 0x0000000106ff7812 */ /* 0x002fda000784c0ff */
[----:B------:R-:W-:Y:S01]  /*1b60*/  @P2 SHF.R.U32.HI R9, RZ, 0x10, R5 ;  /* 0x00000010ff092819 */ /* 0x000fe20000011605 */
[----:B------:R-:W-:Y:S01]  /*1b70*/  VOTEU.ANY UP0, P2 ;  /* 0x0000000000ff7886 */ /* 0x000fe20001000100 */
[----:B------:R-:W-:Y:S02]  /*1b80*/  @P2 MOV R11, R4 ;  /* 0x00000004000b2202 */ /* 0x000fe40000000f00 */
[----:B------:R-:W-:Y:S02]  /*1b90*/  @P2 R2UR.BROADCAST UR7, R9 ;  /* 0x00000000090722ca */ /* 0x000fe400008e0000 */
[----:B------:R-:W-:-:S11]  /*1ba0*/  @P2 LOP3.LUT R10, R5, 0xffff, RZ, 0xc0, !PT ;  /* 0x0000ffff050a2812 */ /* 0x000fd600078ec0ff */
[----:B------:R-:W-:Y:S01]  /*1bb0*/  @UP0 UMOV UR36, UR7 ;  /* 0x0000000700240c82 */ /* 0x000fe20008000000 */
[----:B--2---:R-:W-:Y:S05]  /*1bc0*/  @!P0 BRA `(.L_x_26) ;  /* 0x0000000000b88947 */ /* 0x004fea0003800000 */
[----:B------:R-:W1:Y:S01]  /*1bd0*/  LDC.64 R6, c[0x0][0xd18] ;  /* 0x00034600ff067b82 */ /* 0x000e620000000a00 */
[----:B------:R-:W-:-:S07]  /*1be0*/  ISETP.NE.AND P3, PT, R2, 0x1, PT ;  /* 0x000000010200780c */ /* 0x000fce0003f65270 */
[----:B------:R-:W2:Y:S08]  /*1bf0*/  LDC.64 R8, c[0x0][0xd10] ;  /* 0x00034400ff087b82 */ /* 0x000eb00000000a00 */
[----:B------:R-:W3:Y:S08]  /*1c00*/  LDC R17, c[0x0][0xd20] ;  /* 0x00034800ff117b82 */ /* 0x000ef00000000800 */
[----:B------:R-:W4:Y:S01]  /*1c10*/  LDC R18, c[0x0][0xd0c] ;  /* 0x00034300ff127b82 */ /* 0x000f220000000800 */
[----:B-1----:R-:W-:Y:S01]  /*1c20*/  IMAD.HI.U32 R22, R0, R7, RZ ;  /* 0x0000000700167227 */ /* 0x002fe200078e00ff */
[----:B------:R-:W-:-:S06]  /*1c30*/  ISETP.NE.AND P0, PT, R6, 0x1, PT ;  /* 0x000000010600780c */ /* 0x000fcc0003f05270 */
[----:B------:R-:W1:Y:S01]  /*1c40*/  LDC.64 R4, c[0x0][0xd28] ;  /* 0x00034a00ff047b82 */ /* 0x000e620000000a00 */
[----:B--2---:R-:W-:-:S04]  /*1c50*/  IMAD.HI.U32 R20, R3, R8, RZ ;  /* 0x0000000803147227 */ /* 0x004fc800078e00ff */
[----:B------:R-:W-:Y:S01]  /*1c60*/  IMAD.HI.U32 R24, R11, R8, RZ ;  /* 0x000000080b187227 */ /* 0x000fe200078e00ff */
[----:B------:R-:W-:Y:S02]  /*1c70*/  SHF.R.U32.HI R20, RZ, R9, R20 ;  /* 0x00000009ff147219 */ /* 0x000fe40000011614 */
[----:B---3--:R-:W-:Y:S01]  /*1c80*/  SHF.R.U32.HI R19, RZ, R17, R22 ;  /* 0x00000011ff137219 */ /* 0x008fe20000011616 */
[----:B------:R-:W-:Y:S01]  /*1c90*/  IMAD.HI.U32 R22, R10, R7, RZ ;  /* 0x000000070a167227 */ /* 0x000fe200078e00ff */
[----:B------:R-:W-:Y:S02]  /*1ca0*/  SHF.R.U32.HI R24, RZ, R9, R24 ;  /* 0x00000009ff187219 */ /* 0x000fe40000011618 */
[----:B------:R-:W-:Y:S02]  /*1cb0*/  SEL R19, R0, R19, !P0 ;  /* 0x0000001300137207 */ /* 0x000fe40004000000 */
[----:B------:R-:W-:Y:S02]  /*1cc0*/  SHF.R.U32.HI R17, RZ, R17, R22 ;  /* 0x00000011ff117219 */ /* 0x000fe40000011616 */
[----:B----4-:R-:W-:-:S02]  /*1cd0*/  ISETP.NE.AND P1, PT, R18, 0x1, PT ;  /* 0x000000011200780c */ /* 0x010fc40003f25270 */
[----:B------:R-:W-:Y:S02]  /*1ce0*/  SEL R17, R10, R17, !P0 ;  /* 0x000000110a117207 */ /* 0x000fe40004000000 */
[----:B------:R-:W-:Y:S02]  /*1cf0*/  SEL R21, R3, R20, !P1 ;  /* 0x0000001403157207 */ /* 0x000fe40004800000 */
[----:B------:R-:W-:Y:S01]  /*1d00*/  SEL R7, R11, R24, !P1 ;  /* 0x000000180b077207 */ /* 0x000fe20004800000 */
[----:B-1----:R-:W-:Y:S01]  /*1d10*/  IMAD.HI.U32 R20, R19, R4, RZ ;  /* 0x0000000413147227 */ /* 0x002fe200078e00ff */
[----:B------:R-:W-:-:S03]  /*1d20*/  IADD3 R9, PT, PT, -R17, RZ, RZ ;  /* 0x000000ff11097210 */ /* 0x000fc60007ffe1ff */
[----:B------:R-:W-:Y:S01]  /*1d30*/  IMAD.HI.U32 R8, R21, R4, RZ ;  /* 0x0000000415087227 */ /* 0x000fe200078e00ff */
[----:B------:R-:W-:-:S03]  /*1d40*/  @P3 SHF.R.U32.HI R19, RZ, R5, R20 ;  /* 0x00000005ff133219 */ /* 0x000fc60000011614 */
[----:B------:R-:W-:Y:S01]  /*1d50*/  IMAD R9, R6, R9, R10 ;  /* 0x0000000906097224 */ /* 0x000fe200078e020a */
        /* <DEDUP_REMOVED lines=12> */
[----:B------:R-:W-:-:S05]  /*1e20*/  @!P0 SEL R5, R7, R20, !P3 ;  /* 0x0000001407058207 */ /* 0x000fca0005800000 */
[--C-:B------:R-:W-:Y:S02]  /*1e30*/  @!P0 IMAD.IADD R8, R8, 0x1, -R5.reuse ;  /* 0x0000000108088824 */ /* 0x100fe400078e0a05 */
[----:B------:R-:W-:Y:S01]  /*1e40*/  @!P0 IMAD R5, R4, R21, R5 ;  /* 0x0000001504058224 */ /* 0x000fe200078e0205 */
[----:B------:R-:W-:Y:S01]  /*1e50*/  IADD3 R4, PT, PT, -R7, RZ, RZ ;  /* 0x000000ff07047210 */ /* 0x000fe20007ffe1ff */
[----:B------:R-:W-:Y:S02]  /*1e60*/  @!P0 IMAD R17, R2, R8, R7 ;  /* 0x0000000802118224 */ /* 0x000fe400078e0207 */
[----:B------:R-:W-:Y:S02]  /*1e70*/  @!P0 IMAD.MOV.U32 R7, RZ, RZ, R5 ;  /* 0x000000ffff078224 */ /* 0x000fe400078e0005 */
[----:B------:R-:W-:Y:S02]  /*1e80*/  IMAD R4, R18, R4, R11 ;  /* 0x0000000412047224 */ /* 0x000fe400078e020b */
[----:B------:R-:W-:-:S02]  /*1e90*/  IMAD R10, R17, R6, R9 ;  /* 0x00000006110a7224 */ /* 0x000fc400078e0209 */
[----:B------:R-:W-:Y:S02]  /*1ea0*/  IMAD R11, R7, R18, R4 ;  /* 0x00000012070b7224 */ /* 0x000fe400078e0204 */
.L_x_26:
[----:B------:R-:W1:Y:S02]  /*1eb0*/  LDCU UR7, c[0x0][0xd30] ;  /* 0x0001a600ff0777ac */ /* 0x000e640008000800 */
[----:B-1----:R-:W-:-:S09]  /*1ec0*/  UISETP.NE.AND UP0, UPT, UR7, 0x1, UPT ;  /* 0x000000010700788c */ /* 0x002fd2000bf05270 */
[----:B------:R-:W-:Y:S05]  /*1ed0*/  BRA.U UP0, `(.L_x_27) ;  /* 0x0000000100407547 */ /* 0x000fea000b800000 */
[----:B------:R-:W1:Y:S08]  /*1ee0*/  LDC.64 R6, c[0x0][0xd10] ;  /* 0x00034400ff067b82 */ /* 0x000e700000000a00 */
[----:B------:R-:W2:Y:S08]  /*1ef0*/  LDC.64 R4, c[0x0][0xd18] ;  /* 0x00034600ff047b82 */ /* 0x000eb00000000a00 */
[----:B------:R-:W3:Y:S08]  /*1f00*/  LDC R8, c[0x0][0xd20] ;  /* 0x00034800ff087b82 */ /* 0x000ef00000000800 */
[----:B------:R-:W4:Y:S01]  /*1f10*/  LDC R18, c[0x0][0xd0c] ;  /* 0x00034300ff127b82 */ /* 0x000f220000000800 */
[----:B-1----:R-:W-:-:S05]  /*1f20*/  IMAD.HI.U32 R6, R11, R6, RZ ;  /* 0x000000060b067227 */ /* 0x002fca00078e00ff */
[----:B------:R-:W-:Y:S01]  /*1f30*/  SHF.R.U32.HI R6, RZ, R7, R6 ;  /* 0x00000007ff067219 */ /* 0x000fe20000011606 */
[----:B--2---:R-:W-:Y:S01]  /*1f40*/  IMAD.HI.U32 R5, R10, R5, RZ ;  /* 0x000000050a057227 */ /* 0x004fe200078e00ff */
[----:B------:R-:W-:-:S04]  /*1f50*/  ISETP.NE.AND P0, PT, R4, 0x1, PT ;  /* 0x000000010400780c */ /* 0x000fc80003f05270 */
[----:B---3--:R-:W-:-:S04]  /*1f60*/  SHF.R.U32.HI R5, RZ, R8, R5 ;  /* 0x00000008ff057219 */ /* 0x008fc80000011605 */
[----:B------:R-:W-:Y:S02]  /*1f70*/  SEL R5, R10, R5, !P0 ;  /* 0x000000050a057207 */ /* 0x000fe40004000000 */
[----:B----4-:R-:W-:-:S04]  /*1f80*/  ISETP.NE.AND P1, PT, R18, 0x1, PT ;  /* 0x000000011200780c */ /* 0x010fc80003f25270 */
[----:B------:R-:W-:-:S05]  /*1f90*/  SEL R6, R11, R6, !P1 ;  /* 0x000000060b067207 */ /* 0x000fca0004800000 */
[----:B------:R-:W-:Y:S02]  /*1fa0*/  IMAD.IADD R7, R5, 0x1, -R6 ;  /* 0x0000000105077824 */ /* 0x000fe400078e0a06 */
[----:B------:R-:W-:Y:S02]  /*1fb0*/  IMAD.IADD R5, R6, 0x1, -R5 ;  /* 0x0000000106057824 */ /* 0x000fe400078e0a05 */
[----:B------:R-:W-:Y:S02]  /*1fc0*/  IMAD R11, R7, R18, R11 ;  /* 0x00000012070b7224 */ /* 0x000fe400078e020b */
[----:B------:R-:W-:-:S07]  /*1fd0*/  IMAD R10, R5, R4, R10 ;  /* 0x00000004050a7224 */ /* 0x000fce00078e020a */
.L_x_27:
[----:B------:R-:W-:Y:S01]  /*1fe0*/  VIADD R15, R15, 0x1 ;  /* 0x000000010f0f7836 */ /* 0x000fe20000000000 */
[----:B------:R-:W-:Y:S01]  /*1ff0*/  PLOP3.LUT P1, PT, PT, PT, PT, 0x80, 0x8 ;  /* 0x000000000008781c */ /* 0x000fe20003f2f070 */
[----:B------:R-:W-:Y:S02]  /*2000*/  IMAD.IADD R4, R11, 0x1, R88 ;  /* 0x000000010b047824 */ /* 0x000fe400078e0258 */
[----:B------:R-:W-:Y:S01]  /*2010*/  IMAD.IADD R24, R10, 0x1, R81 ;  /* 0x000000010a187824 */ /* 0x000fe200078e0251 */
[C---:B------:R-:W-:Y:S02]  /*2020*/  ISETP.NE.AND P0, PT, R15.reuse, 0x2, PT ;  /* 0x000000020f00780c */ /* 0x040fe40003f05270 */
[----:B------:R-:W-:Y:S02]  /*2030*/  R2UR UR11, R4 ;  /* 0x00000000040b72ca */ /* 0x000fe400000e0000 */
[----:B------:R-:W-:Y:S02]  /*2040*/  SEL R5, RZ, 0x1, P0 ;  /* 0x00000001ff057807 */ /* 0x000fe40000000000 */
[----:B------:R-:W-:-:S02]  /*2050*/  SEL R15, R15, RZ, P0 ;  /* 0x000000ff0f0f7207 */ /* 0x000fc40000000000 */
[----:B------:R-:W-:Y:S01]  /*2060*/  LOP3.LUT R14, R14, R5, RZ, 0x3c, !PT ;  /* 0x000000050e0e7212 */ /* 0x000fe200078e3cff */
[----:B------:R-:W-:Y:S08]  /*2070*/  @P2 BRA `(.L_x_28) ;  /* 0xfffffff4002c2947 */ /* 0x000ff0000383ffff */
[----:B------:R-:W-:Y:S01]  /*2080*/  UIADD3 UR5, UPT, UPT, UR5, 0x30, URZ ;  /* 0x0000003005057890 */ /* 0x000fe2000fffe0ff */
[----:B------:R-:W-:-:S03]  /*2090*/  SHF.L.U32 R3, R16, 0x1f, RZ ;  /* 0x0000001f10037819 */ /* 0x000fc600000006ff */
[----:B------:R-:W-:-:S09]  /*20a0*/  ULEA UR4, UR14, UR5, 0x3 ;  /* 0x000000050e047291 */ /* 0x000fd2000f8e18ff */
[----:B------:R-:W1:Y:S02]  /*20b0*/  SYNCS.PHASECHK.TRANS64.TRYWAIT P0, [UR4], R3 ;  /* 0x00000003ff0075a7 */ /* 0x000e640008001104 */
[----:B-1----:R-:W-:Y:S05]  /*20c0*/  @!P0 BRA `(.L_x_29) ;  /* 0x0000007400d88947 */ /* 0x002fea0003800000 */
.L_x_129:
[----:B------:R-:W-:-:S04]  /*20d0*/  UIADD3 UR6, UPT, UPT, UR14, 0x1, URZ ;  /* 0x000000010e067890 */ /* 0x000fc8000fffe0ff */
[----:B------:R-:W-:-:S04]  /*20e0*/  UISETP.NE.AND UP0, UPT, UR6, 0x6, UPT ;  /* 0x000000060600788c */ /* 0x000fc8000bf05270 */
[----:B------:R-:W-:Y:S02]  /*20f0*/  USEL UR7, URZ, 0x1, UP0 ;  /* 0x00000001ff077887 */ /* 0x000fe40008000000 */
[----:B------:R-:W-:-:S04]  /*2100*/  USEL UR6, UR6, URZ, UP0 ;  /* 0x000000ff06067287 */ /* 0x000fc80008000000 */
[----:B------:R-:W-:Y:S01]  /*2110*/  ULEA UR4, UR6, UR5, 0x3 ;  /* 0x0000000506047291 */ /* 0x000fe2000f8e18ff */
[----:B------:R-:W-:-:S04]  /*2120*/  LOP3.LUT R2, R16, UR7, RZ, 0x3c, !PT ;  /* 0x0000000710027c12 */ /* 0x000fc8000f8e3cff */
[----:B-1----:R-:W-:-:S04]  /*2130*/  SHF.L.U32 R3, R2, 0x1f, RZ ;  /* 0x0000001f02037819 */ /* 0x002fc800000006ff */
[----:B------:R-:W1:Y:S02]  /*2140*/  SYNCS.PHASECHK.TRANS64.TRYWAIT P0, [UR4], R3 ;  /* 0x00000003ff0075a7 */ /* 0x000e640008001104 */
[----:B-1----:R-:W-:Y:S05]  /*2150*/  @!P0 BRA `(.L_x_30) ;  /* 0x0000007400cc8947 */ /* 0x002fea0003800000 */
.L_x_131:
        /* <DEDUP_REMOVED lines=9> */
.L_x_133:
        /* <DEDUP_REMOVED lines=9> */
.L_x_135:
        /* <DEDUP_REMOVED lines=9> */
.L_x_137:
[----:B------:R-:W-:-:S04]  /*2310*/  UIADD3 UR6, UPT, UPT, UR6, 0x1, URZ ;  /* 0x0000000106067890 */ /* 0x000fc8000fffe0ff */
[----:B------:R-:W-:-:S04]  /*2320*/  UISETP.NE.AND UP0, UPT, UR6, 0x6, UPT ;  /* 0x000000060600788c */ /* 0x000fc8000bf05270 */
[----:B------:R-:W-:Y:S02]  /*2330*/  USEL UR4, URZ, 0x1, UP0 ;  /* 0x00000001ff047887 */ /* 0x000fe40008000000 */
[----:B------:R-:W-:-:S04]  /*2340*/  USEL UR6, UR6, URZ, UP0 ;  /* 0x000000ff06067287 */ /* 0x000fc80008000000 */
[----:B------:R-:W-:Y:S01]  /*2350*/  ULEA UR6, UR6, UR5, 0x3 ;  /* 0x0000000506067291 */ /* 0x000fe2000f8e18ff */
[----:B-1----:R-:W-:-:S04]  /*2360*/  LOP3.LUT R3, R2, UR4, RZ, 0x3c, !PT ;  /* 0x0000000402037c12 */ /* 0x002fc8000f8e3cff */
[----:B------:R-:W-:Y:S01]  /*2370*/  SHF.L.U32 R3, R3, 0x1f, RZ ;  /* 0x0000001f03037819 */ /* 0x000fe200000006ff */
[----:B------:R-:W-:-:S07]  /*2380*/  IMAD.U32 R0, RZ, RZ, UR6 ;  /* 0x00000006ff007e24 */ /* 0x000fce000f8e00ff */
.L_x_34:
[----:B-1----:R1:W2:Y:S02]  /*2390*/  SYNCS.PHASECHK.TRANS64.TRYWAIT P0, [R0+URZ], R3 ;  /* 0x00000003000075a7 */ /* 0x0022a400080011ff */
[----:B--2---:R-:W-:Y:S05]  /*23a0*/  @!P0 NANOSLEEP.SYNCS 0x989680 ;  /* 0x009896800000895d */ /* 0x004fea0003900000 */
[----:B------:R-:W2:Y:S02]  /*23b0*/  @!P0 SYNCS.PHASECHK.TRANS64 P0, [R0+URZ], R3 ;  /* 0x00000003000085a7 */ /* 0x000ea400080010ff */
[----:B--2---:R-:W-:Y:S05]  /*23c0*/  @P0 EXIT ;  /* 0x000000000000094d */ /* 0x004fea0003800000 */
[----:B------:R-:W-:Y:S05]  /*23d0*/  BRA `(.L_x_34) ;  /* 0xfffffffc00ec7947 */ /* 0x000fea000383ffff */
.L_x_17:
[----:B------:R-:W-:-:S04]  /*23e0*/  UISETP.NE.AND UP1, UPT, UR37, URZ, UPT ;  /* 0x000000ff2500728c */ /* 0x000fc8000bf25270 */
[----:B------:R-:W-:-:S09]  /*23f0*/  UISETP.NE.OR UP1, UPT, UR8, 0x1, UP1 ;  /* 0x000000010800788c */ /* 0x000fd20008f25670 */
[----:B------:R-:W-:Y:S05]  /*2400*/  BRA.U UP1, `(.L_x_35) ;  /* 0x0000000501487547 */ /* 0x000fea000b800000 */
[----:B------:R-:W-:Y:S01]  /*2410*/  ISETP.NE.AND P2, PT, R0, RZ, PT ;  /* 0x000000ff0000720c */ /* 0x000fe20003f45270 */
[----:B------:R-:W-:Y:S01]  /*2420*/  IMAD.MOV.U32 R12, RZ, RZ, 0x1 ;  /* 0x00000001ff0c7424 */ /* 0x000fe200078e00ff */
[----:B------:R-:W-:Y:S02]  /*2430*/  CS2R R10, SRZ ;  /* 0x00000000000a7805 */ /* 0x000fe4000001ff00 */
[----:B------:R-:W-:Y:S01]  /*2440*/  CS2R R8, SRZ ;  /* 0x0000000000087805 */ /* 0x000fe2000001ff00 */
[----:B------:R-:W-:Y:S01]  /*2450*/  UMOV UR4, 0x400 ;  /* 0x0000040000047882 */ /* 0x000fe20000000000 */
[----:B------:R-:W-:Y:S01]  /*2460*/  UMOV UR6, URZ ;  /* 0x000000ff00067c82 */ /* 0x000fe20008000000 */
[----:B------:R-:W-:-:S12]  /*2470*/  ULEA UR37, UR37, UR4, 0x18 ;  /* 0x0000000425257291 */ /* 0x000fd8000f8ec0ff */
.L_x_39:
[----:B---3--:R-:W-:Y:S02]  /*2480*/  LEA R2, R8, UR37, 0x3 ;  /* 0x0000002508027c11 */ /* 0x008fe4000f8e18ff */
[----:B------:R-:W-:-:S03]  /*2490*/  SHF.L.U32 R5, R9, 0x1f, RZ ;  /* 0x0000001f09057819 */ /* 0x000fc600000006ff */
[----:B------:R-:W-:Y:S01]  /*24a0*/  VIADD R4, R2, 0x100 ;  /* 0x0000010002047836 */ /* 0x000fe20000000000 */
[----:B------:R-:W1:Y:S02]  /*24b0*/  SYNCS.PHASECHK.TRANS64.TRYWAIT P0, [R2+URZ+0xf0], R5 ;  /* 0x0000f005020075a7 */ /* 0x000e6400080011ff */
[----:B-1----:R-:W-:Y:S05]  /*24c0*/  @!P0 BRA `(.L_x_36) ;  /* 0x0000007400508947 */ /* 0x002fea0003800000 */
.L_x_138:
[----:B------:R-:W-:Y:S01]  /*24d0*/  ULEA UR5, UR6, UR37, 0x3 ;  /* 0x0000002506057291 */ /* 0x000fe2000f8e18ff */
[----:B------:R-:W-:Y:S02]  /*24e0*/  PRMT R4, RZ, 0x654, R4 ;  /* 0x00000654ff047816 */ /* 0x000fe40000000004 */
[----:B-1----:R-:W-:Y:S01]  /*24f0*/  SHF.L.U32 R5, R12, 0x1f, RZ ;  /* 0x0000001f0c057819 */ /* 0x002fe200000006ff */
[----:B------:R-:W-:Y:S01]  /*2500*/  UIADD3 UR4, UPT, UPT, UR5, 0xb0, URZ ;  /* 0x000000b005047890 */ /* 0x000fe2000fffe0ff */
[----:B------:R1:W-:Y:S05]  /*2510*/  SYNCS.ARRIVE.TRANS64.RED.A1T0 RZ, [R4+URZ], RZ ;  /* 0x000000ff04ff79a7 */ /* 0x0003ea00081004ff */
[----:B------:R-:W-:Y:S01]  /*2520*/  IMAD.U32 R7, RZ, RZ, UR4 ;  /* 0x00000004ff077e24 */ /* 0x000fe2000f8e00ff */
[----:B------:R-:W2:Y:S04]  /*2530*/  SYNCS.PHASECHK.TRANS64.TRYWAIT P0, [UR5+0xc0], R5 ;  /* 0x0000c005ff0075a7 */ /* 0x000ea80008001105 */
[----:B------:R-:W-:Y:S01]  /*2540*/  PRMT R6, R0, 0x654, R7 ;  /* 0x0000065400067816 */ /* 0x000fe20000000007 */
[----:B-1----:R-:W-:Y:S01]  /*2550*/  @!P2 IMAD.MOV.U32 R4, RZ, RZ, 0x10 ;  /* 0x00000010ff04a424 */ /* 0x002fe200078e00ff */
[----:B--2---:R-:W-:Y:S06]  /*2560*/  @!P0 BRA `(.L_x_37) ;  /* 0x00000074003c8947 */ /* 0x004fec0003800000 */
.L_x_140:
[----:B------:R-:W-:Y:S01]  /*2570*/  ULEA UR4, UR6, UR37, 0x4 ;  /* 0x0000002506047291 */ /* 0x000fe2000f8e20ff */
[----:B------:R-:W-:Y:S01]  /*2580*/  SEL R3, R6, R3, !P2 ;  /* 0x0000000306037207 */ /* 0x000fe20005000000 */
[----:B------:R-:W-:Y:S01]  /*2590*/  UIADD3 UR5, UPT, UPT, UR5, 0xb0, URZ ;  /* 0x000000b005057890 */ /* 0x000fe2000fffe0ff */
[----:B-1----:R-:W-:Y:S01]  /*25a0*/  LEA R2, R11, UR37, 0x3 ;  /* 0x000000250b027c11 */ /* 0x002fe2000f8e18ff */
[----:B------:R-:W-:Y:S01]  /*25b0*/  UIADD3 UR4, UPT, UPT, UR4, 0x120, URZ ;  /* 0x0000012004047890 */ /* 0x000fe2000fffe0ff */
[----:B------:R-:W-:Y:S01]  /*25c0*/  SHF.L.U32 R5, R10, 0x1f, RZ ;  /* 0x0000001f0a057819 */ /* 0x000fe200000006ff */
[----:B------:R1:W-:Y:S01]  /*25d0*/  @!P2 SYNCS.ARRIVE.TRANS64.RED RZ, [R3+URZ], R4 ;  /* 0x0000000403ffa9a7 */ /* 0x0003e200080004ff */
[----:B------:R-:W-:Y:S01]  /*25e0*/  UIADD3 UR6, UPT, UPT, UR6, 0x1, URZ ;  /* 0x0000000106067890 */ /* 0x000fe2000fffe0ff */
[----:B------:R-:W-:-:S03]  /*25f0*/  VIADD R8, R8, 0x1 ;  /* 0x0000000108087836 */ /* 0x000fc60000000000 */
[----:B------:R-:W-:Y:S02]  /*2600*/  UISETP.NE.AND UP0, UPT, UR6, 0x2, UPT ;  /* 0x000000020600788c */ /* 0x000fe4000bf05270 */
[----:B------:R-:W-:Y:S06]  /*2610*/  UGETNEXTWORKID.BROADCAST [UR4], [UR5] ;  /* 0x00000000040073ca */ /* 0x000fec0008000100 */
[----:B------:R-:W-:Y:S01]  /*2620*/  USEL UR4, URZ, 0x1, UP0 ;  /* 0x00000001ff047887 */ /* 0x000fe20008000000 */
[----:B------:R-:W-:Y:S01]  /*2630*/  ISETP.NE.AND P0, PT, R8, 0x2, PT ;  /* 0x000000020800780c */ /* 0x000fe20003f05270 */
[----:B------:R-:W-:Y:S01]  /*2640*/  USEL UR6, UR6, URZ, UP0 ;  /* 0x000000ff06067287 */ /* 0x000fe20008000000 */
[----:B------:R-:W2:Y:S03]  /*2650*/  SYNCS.PHASECHK.TRANS64.TRYWAIT P1, [R2+URZ+0xb0], R5 ;  /* 0x0000b005020075a7 */ /* 0x000ea600080211ff */
[----:B------:R-:W-:Y:S01]  /*2660*/  LOP3.LUT R12, R12, UR4, RZ, 0x3c, !PT ;  /* 0x000000040c0c7c12 */ /* 0x000fe2000f8e3cff */
[----:B-12---:R-:W-:Y:S07]  /*2670*/  @!P1 BRA `(.L_x_38) ;  /* 0x0000007400109947 */ /* 0x006fee0003800000 */
.L_x_141:
[C---:B------:R-:W-:Y:S01]  /*2680*/  LEA R4, R11.reuse, UR37, 0x4 ;  /* 0x000000250b047c11 */ /* 0x040fe2000f8e20ff */
[----:B-1----:R-:W-:Y:S01]  /*2690*/  VIADD R2, R2, 0xc0 ;  /* 0x000000c002027836 */ /* 0x002fe20000000000 */
[----:B------:R-:W-:Y:S01]  /*26a0*/  SEL R8, R8, RZ, P0 ;  /* 0x000000ff08087207 */ /* 0x000fe20000000000 */
[----:B------:R-:W-:-:S03]  /*26b0*/  VIADD R11, R11, 0x1 ;  /* 0x000000010b0b7836 */ /* 0x000fc60000000000 */
[----:B------:R-:W1:Y:S01]  /*26c0*/  LDS.128 R4, [R4+0x120] ;  /* 0x0001200004047984 */ /* 0x000e620000000c00 */
[----:B------:R-:W-:Y:S02]  /*26d0*/  PRMT R2, RZ, 0x654, R2 ;  /* 0x00000654ff027816 */ /* 0x000fe40000000002 */
[C---:B------:R-:W-:Y:S01]  /*26e0*/  ISETP.NE.AND P1, PT, R11.reuse, 0x2, PT ;  /* 0x000000020b00780c */ /* 0x040fe20003f25270 */
[----:B------:R-:W-:Y:S01]  /*26f0*/  @!PT LDS RZ, [RZ] ;  /* 0x00000000fffff984 */ /* 0x000fe20000000800 */
[----:B------:R-:W-:Y:S01]  /*2700*/  @!PT LDS RZ, [RZ] ;  /* 0x00000000fffff984 */ /* 0x000fe20000000800 */
[----:B------:R-:W-:Y:S01]  /*2710*/  @!PT LDS RZ, [RZ] ;  /* 0x00000000fffff984 */ /* 0x000fe20000000800 */
[----:B------:R-:W-:Y:S01]  /*2720*/  @!PT LDS RZ, [RZ] ;  /* 0x00000000fffff984 */ /* 0x000fe20000000800 */
[----:B------:R2:W-:Y:S06]  /*2730*/  MEMBAR.ALL.CTA ;  /* 0x0000000000007992 */ /* 0x0005ec0000008000 */
[----:B--2---:R-:W2:Y:S01]  /*2740*/  FENCE.VIEW.ASYNC.S ;  /* 0x00000000000073c6 */ /* 0x004ea20000000000 */
[----:B------:R-:W-:Y:S01]  /*2750*/  SEL R11, R11, RZ, P1 ;  /* 0x000000ff0b0b7207 */ /* 0x000fe20000800000 */
[----:B--2---:R2:W-:Y:S01]  /*2760*/  SYNCS.ARRIVE.TRANS64.RED.A1T0 RZ, [R2+URZ], RZ ;  /* 0x000000ff02ff79a7 */ /* 0x0045e200081004ff */
[----:B-1----:R-:W-:-:S02]  /*2770*/  LOP3.LUT P3, RZ, R6, 0x1, RZ, 0xc0, !PT ;  /* 0x0000000106ff7812 */ /* 0x002fc4000786c0ff */
[----:B------:R-:W-:-:S04]  /*2780*/  SEL R5, RZ, 0x1, P1 ;  /* 0x00000001ff057807 */ /* 0x000fc80000800000 */
[----:B------:R-:W-:Y:S02]  /*2790*/  LOP3.LUT R10, R10, R5, RZ, 0x3c, !PT ;  /* 0x000000050a0a7212 */ /* 0x000fe400078e3cff */
[----:B--2---:R-:W-:-:S04]  /*27a0*/  SEL R2, RZ, 0x1, P0 ;  /* 0x00000001ff027807 */ /* 0x004fc80000000000 */
[----:B------:R-:W-:Y:S01]  /*27b0*/  LOP3.LUT R9, R9, R2, RZ, 0x3c, !PT ;  /* 0x0000000209097212 */ /* 0x000fe200078e3cff */
[----:B------:R-:W-:Y:S06]  /*27c0*/  @P3 BRA `(.L_x_39) ;  /* 0xfffffffc002c3947 */ /* 0x000fec000383ffff */
[----:B------:R-:W-:Y:S01]  /*27d0*/  ULEA UR5, UR6, UR37, 0x3 ;  /* 0x0000002506057291 */ /* 0x000fe2000f8e18ff */
[----:B------:R-:W-:-:S08]  /*27e0*/  SHF.L.U32 R3, R12, 0x1f, RZ ;  /* 0x0000001f0c037819 */ /* 0x000fd000000006ff */
[----:B------:R-:W1:Y:S02]  /*27f0*/  SYNCS.PHASECHK.TRANS64 P0, [UR5+0xc0], R3 ;  /* 0x0000c003ff0075a7 */ /* 0x000e640008001005 */
[----:B-1----:R-:W-:Y:S05]  /*2800*/  @P0 BRA `(.L_x_40) ;  /* 0x0000000000080947 */ /* 0x002fea0003800000 */
[----:B------:R-:W1:Y:S02]  /*2810*/  SYNCS.PHASECHK.TRANS64.TRYWAIT P0, [UR5+0xc0], R3 ;  /* 0x0000c003ff0075a7 */ /* 0x000e640008001105 */
[----:B-1----:R-:W-:Y:S05]  /*2820*/  @!P0 BRA `(.L_x_41) ;  /* 0x0000007000b88947 */ /* 0x002fea0003800000 */
.L_x_40:
[----:B------:R-:W-:-:S04]  /*2830*/  UIADD3 UR4, UPT, UPT, UR6, 0x1, URZ ;  /* 0x0000000106047890 */ /* 0x000fc8000fffe0ff */
[----:B------:R-:W-:-:S04]  /*2840*/  UISETP.NE.AND UP0, UPT, UR4, 0x2, UPT ;  /* 0x000000020400788c */ /* 0x000fc8000bf05270 */
[----:B------:R-:W-:Y:S02]  /*2850*/  USEL UR7, URZ, 0x1, UP0 ;  /* 0x00000001ff077887 */ /* 0x000fe40008000000 */
[----:B------:R-:W-:-:S04]  /*2860*/  USEL UR4, UR4, URZ, UP0 ;  /* 0x000000ff04047287 */ /* 0x000fc80008000000 */
[----:B------:R-:W-:Y:S01]  /*2870*/  ULEA UR4, UR4, UR37, 0x3 ;  /* 0x0000002504047291 */ /* 0x000fe2000f8e18ff */
[----:B-1----:R-:W-:-:S04]  /*2880*/  LOP3.LUT R3, R12, UR7, RZ, 0x3c, !PT ;  /* 0x000000070c037c12 */ /* 0x002fc8000f8e3cff */
[----:B------:R-:W-:-:S04]  /*2890*/  SHF.L.U32 R0, R3, 0x1f, RZ ;  /* 0x0000001f03007819 */ /* 0x000fc800000006ff */
[----:B------:R-:W1:Y:S02]  /*28a0*/  SYNCS.PHASECHK.TRANS64 P0, [UR4+0xc0], R0 ;  /* 0x0000c000ff0075a7 */ /* 0x000e640008001004 */
[----:B-1----:R-:W-:Y:S05]  /*28b0*/  @P0 EXIT ;  /* 0x000000000000094d */ /* 0x002fea0003800000 */
[----:B------:R-:W-:Y:S02]  /*28c0*/  SHF.L.U32 R3, R3, 0x1f, RZ ;  /* 0x0000001f03037819 */ /* 0x000fe400000006ff */
[----:B------:R-:W-:-:S07]  /*28d0*/  MOV R0, UR4 ;  /* 0x0000000400007c02 */ /* 0x000fce0008000f00 */
.L_x_42:
[----:B-1----:R1:W2:Y:S02]  /*28e0*/  SYNCS.PHASECHK.TRANS64.TRYWAIT P0, [R0+URZ+0xc0], R3 ;  /* 0x0000c003000075a7 */ /* 0x0022a400080011ff */
[----:B--2---:R-:W-:Y:S05]  /*28f0*/  @!P0 NANOSLEEP.SYNCS 0x989680 ;  /* 0x009896800000895d */ /* 0x004fea0003900000 */
[----:B------:R-:W2:Y:S02]  /*2900*/  @!P0 SYNCS.PHASECHK.TRANS64 P0, [R0+URZ+0xc0], R3 ;  /* 0x0000c003000085a7 */ /* 0x000ea400080010ff */
[----:B--2---:R-:W-:Y:S05]  /*2910*/  @P0 EXIT ;  /* 0x000000000000094d */ /* 0x004fea0003800000 */
[----:B------:R-:W-:Y:S05]  /*2920*/  BRA `(.L_x_42) ;  /* 0xfffffffc00ec7947 */ /* 0x000fea000383ffff */
.L_x_35:
[----:B------:R-:W-:-:S09]  /*2930*/  UISETP.NE.AND UP1, UPT, UR8, URZ, UPT ;  /* 0x000000ff0800728c */ /* 0x000fd2000bf25270 */
[----:B------:R-:W-:Y:S05]  /*2940*/  BRA.U UP1, `(.L_x_43) ;  /* 0x0000000d01a47547 */ /* 0x000fea000b800000 */
[----:B------:R-:W-:Y:S01]  /*2950*/  UMOV UR4, 0x40 ;  /* 0x0000004000047882 */ /* 0x000fe20000000000 */
[----:B------:R-:W-:Y:S01]  /*2960*/  NOP ;  /* 0x0000000000007918 */ /* 0x000fe20000000000 */
[----:B------:R-:W-:Y:S01]  /*2970*/  ULEA UR4, UR37, UR4, 0x18 ;  /* 0x0000000425047291 */ /* 0x000fe2000f8ec0ff */
[----:B------:R-:W-:Y:S02]  /*2980*/  UMOV UR5, 0x400 ;  /* 0x0000040000057882 */ /* 0x000fe40000000000 */
[----:B------:R-:W-:-:S06]  /*2990*/  ULEA UR37, UR37, UR5, 0x18 ;  /* 0x0000000525257291 */ /* 0x000fcc000f8ec0ff */
[----:B------:R-:W1:Y:S02]  /*29a0*/  LDS.U8 R0, [UR4+0x1c] ;  /* 0x00001c04ff007984 */ /* 0x000e640008000000 */
[----:B-1----:R-:W-:-:S13]  /*29b0*/  ISETP.NE.AND P0, PT, R0, RZ, PT ;  /* 0x000000ff0000720c */ /* 0x002fda0003f05270 */
[----:B------:R-:W-:Y:S05]  /*29c0*/  @P0 BRA `(.L_x_44) ;  /* 0x0000000000580947 */ /* 0x000fea0003800000 */
[----:B------:R-:W-:-:S13]  /*29d0*/  ELECT P0, URZ, PT ;  /* 0x0000000000ff782f */ /* 0x000fda0003800000 */
[----:B------:R-:W-:Y:S05]  /*29e0*/  @!P0 BRA `(.L_x_45) ;  /* 0x0000000000608947 */ /* 0x000fea0003800000 */
[----:B------:R-:W-:Y:S01]  /*29f0*/  UMOV UR5, 0x10 ;  /* 0x0000001000057882 */ /* 0x000fe20000000000 */
[----:B------:R-:W-:Y:S01]  /*2a00*/  HFMA2 R0, -RZ, RZ, 0, 5.9604644775390625e-08 ;  /* 0x00000001ff007431 */ /* 0x000fe200000001ff */
[----:B---3--:R-:W-:-:S03]  /*2a10*/  MOV R2, 0xffff ;  /* 0x0000ffff00027802 */ /* 0x008fc60000000f00 */
[----:B------:R-:W-:Y:S04]  /*2a20*/  DEPBAR.LE SB1, 0x36 ;  /* 0x00009d800000791a */ /* 0x000fe80000000000 */
[----:B------:R-:W1:Y:S02]  /*2a30*/  UTCATOMSWS.FIND_AND_SET.ALIGN UP0, UR5, UR5 ;  /* 0x00000005000575e3 */ /* 0x000e640008000800 */
[----:B-1----:R-:W-:Y:S01]  /*2a40*/  MOV R3, UR5 ;  /* 0x0000000500037c02 */ /* 0x002fe20008000f00 */
[----:B------:R-:W-:Y:S06]  /*2a50*/  BRA.U UP0, `(.L_x_46) ;  /* 0x0000000100187547 */ /* 0x000fec000b800000 */
.L_x_47:
[----:B------:R-:W-:Y:S05]  /*2a60*/  NANOSLEEP 0x64 ;  /* 0x000000640000795d */ /* 0x000fea0003800000 */
[----:B------:R-:W-:-:S05]  /*2a70*/  UMOV UR5, 0x10 ;  /* 0x0000001000057882 */ /* 0x000fca0000000000 */
[----:B------:R-:W-:Y:S04]  /*2a80*/  DEPBAR.LE SB1, 0x36 ;  /* 0x00009d800000791a */ /* 0x000fe80000000000 */
[----:B------:R-:W1:Y:S02]  /*2a90*/  UTCATOMSWS.FIND_AND_SET.ALIGN UP0, UR5, UR5 ;  /* 0x00000005000575e3 */ /* 0x000e640008000800 */
[----:B-1----:R-:W-:Y:S01]  /*2aa0*/  MOV R3, UR5 ;  /* 0x0000000500037c02 */ /* 0x002fe20008000f00 */
[----:B------:R-:W-:Y:S05]  /*2ab0*/  BRA.U !UP0, `(.L_x_47) ;  /* 0xfffffffd08e87547 */ /* 0x000fea000b83ffff */
.L_x_46:
[-C--:B------:R-:W-:Y:S02]  /*2ac0*/  SHF.L.U32 R2, R2, R3.reuse, RZ ;  /* 0x0000000302027219 */ /* 0x080fe400000006ff */
[----:B------:R-:W-:Y:S01]  /*2ad0*/  SHF.L.U32 R0, R0, R3, RZ ;  /* 0x0000000300007219 */ /* 0x000fe200000006ff */
[----:B------:R-:W-:Y:S02]  /*2ae0*/  IMAD.SHL.U32 R3, R3, 0x20, RZ ;  /* 0x0000002003037824 */ /* 0x000fe400078e00ff */
[----:B------:R1:W-:Y:S04]  /*2af0*/  ATOMS.OR RZ, [UR4+0x14], R2 ;  /* 0x00001402ffff798c */ /* 0x0003e8000b000004 */
[----:B------:R1:W-:Y:S04]  /*2b00*/  ATOMS.OR RZ, [UR4+0x18], R0 ;  /* 0x00001800ffff798c */ /* 0x0003e8000b000004 */
[----:B------:R1:W-:Y:S01]  /*2b10*/  STS [UR37+0x140], R3 ;  /* 0x00014003ff007988 */ /* 0x0003e20008000825 */
[----:B------:R-:W-:Y:S05]  /*2b20*/  BRA `(.L_x_45) ;  /* 0x0000000000107947 */ /* 0x000fea0003800000 */
.L_x_44:
[----:B------:R-:W-:Y:S02]  /*2b30*/  MOV R0, 0xffffffff ;  /* 0xffffffff00007802 */ /* 0x000fe40000000f00 */
[----:B---3--:R-:W-:-:S03]  /*2b40*/  MOV R2, 0x2b70 ;  /* 0x00002b7000027802 */ /* 0x008fc60000000f00 */
[----:B------:R1:W-:Y:S04]  /*2b50*/  STS [UR37+0x140], R0 ;  /* 0x00014000ff007988 */ /* 0x0003e80008000825 */
[----:B-1---5:R-:W-:Y:S05]  /*2b60*/  CALL.REL.NOINC `($__internal_1_$__cuda_sm10x_tcgen05_guardrail_trap_phase_invalid_during_alloc) ;  /* 0x0000007400d07944 */ /* 0x022fea0003c00000 */
.L_x_45:
[----:B------:R-:W-:Y:S05]  /*2b70*/  WARPSYNC.ALL ;  /* 0x0000000000007948 */ /* 0x000fea0003800000 */
[----:B------:R-:W2:Y:S01]  /*2b80*/  S2UR UR4, SR_CgaCtaId ;  /* 0x00000000000479c3 */ /* 0x000ea20000008800 */
[----:B------:R-:W-:Y:S01]  /*2b90*/  UMOV UR5, 0x400 ;  /* 0x0000040000057882 */ /* 0x000fe20000000000 */
[----:B------:R-:W-:-:S06]  /*2ba0*/  NOP ;  /* 0x0000000000007918 */ /* 0x000fcc0000000000 */
[----:B------:R-:W-:Y:S06]  /*2bb0*/  BAR.ARV 0x6, 0xa0 ;  /* 0x0182800000007b1d */ /* 0x000fec0000002000 */
[----:B------:R-:W4:Y:S01]  /*2bc0*/  LDCU UR6, c[0x0][0x38c] ;  /* 0x00007180ff0677ac */ /* 0x000f220008000800 */
[----:B------:R-:W-:Y:S01]  /*2bd0*/  IMAD.MOV.U32 R11, RZ, RZ, 0x1 ;  /* 0x00000001ff0b7424 */ /* 0x000fe200078e00ff */
[----:B------:R-:W-:Y:S01]  /*2be0*/  CS2R R8, SRZ ;  /* 0x0000000000087805 */ /* 0x000fe2000001ff00 */
[----:B------:R-:W-:Y:S01]  /*2bf0*/  IMAD.MOV.U32 R10, RZ, RZ, RZ ;  /* 0x000000ffff0a7224 */ /* 0x000fe200078e00ff */
[----:B------:R-:W-:Y:S01]  /*2c00*/  UISETP.LT.AND UP0, UPT, UR15, 0x1, UPT ;  /* 0x000000010f00788c */ /* 0x000fe2000bf01270 */
[----:B------:R-:W-:Y:S01]  /*2c10*/  UMOV UR22, URZ ;  /* 0x000000ff00167c82 */ /* 0x000fe20008000000 */
[----:B------:R-:W-:-:S02]  /*2c20*/  UMOV UR21, URZ ;  /* 0x000000ff00157c82 */ /* 0x000fc40008000000 */
[----:B------:R-:W-:Y:S02]  /*2c30*/  USEL UR9, UR15, 0x1, !UP0 ;  /* 0x000000010f097887 */ /* 0x000fe4000c000000 */
[----:B--2---:R-:W-:Y:S02]  /*2c40*/  ULEA UR4, UR4, UR5, 0x18 ;  /* 0x0000000504047291 */ /* 0x004fe4000f8ec0ff */
[----:B------:R-:W-:Y:S02]  /*2c50*/  UIADD3 UR9, UPT, UPT, -UR9, URZ, URZ ;  /* 0x000000ff09097290 */ /* 0x000fe4000fffe1ff */
[----:B------:R-:W-:Y:S02]  /*2c60*/  UIADD3 UR10, UPT, UPT, UR4, 0x10400, URZ ;  /* 0x00010400040a7890 */ /* 0x000fe4000fffe0ff */
[----:B------:R-:W-:Y:S02]  /*2c70*/  UIADD3 UR11, UPT, UPT, UR4, 0x1c400, URZ ;  /* 0x0001c400040b7890 */ /* 0x000fe4000fffe0ff */
[----:B------:R-:W-:Y:S01]  /*2c80*/  UIADD3 UR12, UPT, UPT, UR4, 0x34400, URZ ;  /* 0x00034400040c7890 */ /* 0x000fe2000fffe0ff */
[----:B-1----:R-:W1:Y:S01]  /*2c90*/  LDS R0, [UR4+0x140] ;  /* 0x00014004ff007984 */ /* 0x002e620008000800 */
[----:B------:R-:W-:-:S02]  /*2ca0*/  USHF.R.U32.HI UR10, URZ, 0x4, UR10 ;  /* 0x00000004ff0a7899 */ /* 0x000fc4000801160a */
[----:B------:R-:W-:Y:S02]  /*2cb0*/  USHF.R.U32.HI UR11, URZ, 0x4, UR11 ;  /* 0x00000004ff0b7899 */ /* 0x000fe4000801160b */
[----:B------:R-:W-:Y:S02]  /*2cc0*/  USHF.R.U32.HI UR12, URZ, 0x4, UR12 ;  /* 0x00000004ff0c7899 */ /* 0x000fe4000801160c */
[----:B------:R-:W-:Y:S02]  /*2cd0*/  ULOP3.LUT UR10, UR10, 0x3fff, URZ, 0xc0, !UPT ;  /* 0x00003fff0a0a7892 */ /* 0x000fe4000f8ec0ff */
[----:B------:R-:W-:Y:S02]  /*2ce0*/  ULOP3.LUT UR11, UR11, 0x3fff, URZ, 0xc0, !UPT ;  /* 0x00003fff0b0b7892 */ /* 0x000fe4000f8ec0ff */
[----:B------:R-:W-:Y:S02]  /*2cf0*/  ULOP3.LUT UR12, UR12, 0x3fff, URZ, 0xc0, !UPT ;  /* 0x00003fff0c0c7892 */ /* 0x000fe4000f8ec0ff */
[----:B------:R-:W-:-:S02]  /*2d00*/  ULOP3.LUT UR10, UR10, 0x10000, URZ, 0xfc, !UPT ;  /* 0x000100000a0a7892 */ /* 0x000fc4000f8efcff */
[----:B------:R-:W-:Y:S02]  /*2d10*/  ULOP3.LUT UR11, UR11, 0x10000, URZ, 0xfc, !UPT ;  /* 0x000100000b0b7892 */ /* 0x000fe4000f8efcff */
[----:B------:R-:W-:Y:S02]  /*2d20*/  ULOP3.LUT UR12, UR12, 0x10000, URZ, 0xfc, !UPT ;  /* 0x000100000c0c7892 */ /* 0x000fe4000f8efcff */
[----:B----4-:R-:W-:Y:S01]  /*2d30*/  UISETP.GE.AND UP0, UPT, UR6, 0x1, UPT ;  /* 0x000000010600788c */ /* 0x010fe2000bf06270 */
[----:B-1----:R-:W-:Y:S01]  /*2d40*/  R2UR UR25, R0 ;  /* 0x00000000001972ca */ /* 0x002fe200000e0000 */
[----:B------:R-:W-:-:S05]  /*2d50*/  IMAD.MOV.U32 R0, RZ, RZ, 0x820 ;  /* 0x00000820ff007424 */ /* 0x000fca00078e00ff */
[----:B------:R-:W-:-:S07]  /*2d60*/  R2UR UR23, R0 ;  /* 0x00000000001772ca */ /* 0x000fce00000e0000 */
[----:B------:R-:W-:Y:S02]  /*2d70*/  ULOP3.LUT UR5, UR25, 0x1, URZ, 0xc0, !UPT ;  /* 0x0000000119057892 */ /* 0x000fe4000f8ec0ff */
[----:B------:R-:W-:Y:S02]  /*2d80*/  UIADD3 UR24, UPT, UPT, UR25, 0x100, URZ ;  /* 0x0000010019187890 */ /* 0x000fe4000fffe0ff */
[----:B------:R-:W-:-:S04]  /*2d90*/  ULOP3.LUT UR5, UR5, 0x494, URZ, 0xfc, !UPT ;  /* 0x0000049405057892 */ /* 0x000fc8000f8efcff */
[----:B------:R-:W-:-:S12]  /*2da0*/  UPRMT UR23, UR5, 0x5410, UR23 ;  /* 0x0000541005177896 */ /* 0x000fd80008000017 */
.L_x_55:
[----:B------:R-:W-:Y:S02]  /*2db0*/  LEA R0, R10, UR4, 0x3 ;  /* 0x000000040a007c11 */ /* 0x000fe4000f8e18ff */
[----:B------:R-:W-:Y:S02]  /*2dc0*/  SHF.L.U32 R5, R9, 0x1f, RZ ;  /* 0x0000001f09057819 */ /* 0x000fe400000006ff */
[----:B------:R-:W-:Y:S01]  /*2dd0*/  PLOP3.LUT P0, PT, PT, PT, UP0, 0x80, 0x8 ;  /* 0x000000000008781c */ /* 0x000fe20003f0f008 */
[----:B------:R-:W-:Y:S01]  /*2de0*/  VIADD R3, R0, 0xc0 ;  /* 0x000000c000037836 */ /* 0x000fe20000000000 */
[----:B-1----:R-:W1:Y:S02]  /*2df0*/  SYNCS.PHASECHK.TRANS64.TRYWAIT P1, [R0+URZ+0xb0], R5 ;  /* 0x0000b005000075a7 */ /* 0x002e6400080211ff */
[----:B-123--:R-:W-:Y:S09]  /*2e00*/  @!P1 BRA `(.L_x_48) ;  /* 0x0000006c00589947 */ /* 0x00eff20003800000 */
.L_x_143:
[----:B------:R-:W-:Y:S01]  /*2e10*/  LEA R4, R10, UR4, 0x4 ;  /* 0x000000040a047c11 */ /* 0x000fe2000f8e20ff */
[----:B------:R-:W-:Y:S01]  /*2e20*/  @UP0 ULEA UR5, UR21, UR4, 0x3 ;  /* 0x0000000415050291 */ /* 0x000fe2000f8e18ff */
[----:B------:R-:W-:Y:S01]  /*2e30*/  PLOP3.LUT P2, PT, PT, PT, PT, 0x80, 0x8 ;  /* 0x000000000008781c */ /* 0x000fe20003f4f070 */
[----:B------:R-:W-:Y:S01]  /*2e40*/  ULEA UR7, UR22, UR4, 0x3 ;  /* 0x0000000416077291 */ /* 0x000fe2000f8e18ff */
[----:B------:R-:W-:Y:S01]  /*2e50*/  PRMT R3, RZ, 0x654, R3 ;  /* 0x00000654ff037816 */ /* 0x000fe20000000003 */
[----:B------:R-:W-:Y:S01]  /*2e60*/  ULEA UR8, UR22, UR25, 0x7 ;  /* 0x0000001916087291 */ /* 0x000fe2000f8e38ff */
[----:B-1----:R-:W1:Y:S01]  /*2e70*/  LDS.128 R4, [R4+0x120] ;  /* 0x0001200004047984 */ /* 0x002e620000000c00 */
[----:B---3--:R-:W-:Y:S02]  /*2e80*/  @P0 SHF.L.U32 R2, R8, 0x1f, RZ ;  /* 0x0000001f08020819 */ /* 0x008fe400000006ff */
[----:B------:R-:W-:Y:S01]  /*2e90*/  SHF.L.U32 R0, R11, 0x1f, RZ ;  /* 0x0000001f0b007819 */ /* 0x000fe200000006ff */
[----:B------:R-:W-:Y:S01]  /*2ea0*/  @!PT LDS RZ, [RZ] ;  /* 0x00000000fffff984 */ /* 0x000fe20000000800 */
[----:B------:R-:W-:Y:S01]  /*2eb0*/  @!PT LDS RZ, [RZ] ;  /* 0x00000000fffff984 */ /* 0x000fe20000000800 */
[----:B------:R-:W-:Y:S01]  /*2ec0*/  @!PT LDS RZ, [RZ] ;  /* 0x00000000fffff984 */ /* 0x000fe20000000800 */
[----:B------:R-:W-:Y:S01]  /*2ed0*/  @!PT LDS RZ, [RZ] ;  /* 0x00000000fffff984 */ /* 0x000fe20000000800 */
[----:B------:R2:W-:Y:S06]  /*2ee0*/  MEMBAR.ALL.CTA ;  /* 0x0000000000007992 */ /* 0x0005ec0000008000 */
[----:B--2---:R-:W2:Y:S02]  /*2ef0*/  FENCE.VIEW.ASYNC.S ;  /* 0x00000000000073c6 */ /* 0x004ea40000000000 */
[----:B--2---:R2:W-:Y:S01]  /*2f00*/  SYNCS.ARRIVE.TRANS64.RED.A1T0 RZ, [R3+URZ], RZ ;  /* 0x000000ff03ff79a7 */ /* 0x0045e200081004ff */
[----:B------:R2:W3:Y:S01]  /*2f10*/  @P0 SYNCS.PHASECHK.TRANS64.TRYWAIT P2, [UR5], R2 ;  /* 0x00000002ff0005a7 */ /* 0x0004e20008041105 */
[----:B-1----:R-:W-:Y:S01]  /*2f20*/  LOP3.LUT P1, RZ, R6, 0x1, RZ, 0xc0, !PT ;  /* 0x0000000106ff7812 */ /* 0x002fe2000782c0ff */
[----:B------:R-:W1:Y:S02]  /*2f30*/  SYNCS.PHASECHK.TRANS64.TRYWAIT P0, [UR7+0xe0], R0 ;  /* 0x0000e000ff0075a7 */ /* 0x000e640008001107 */
[----:B-123--:R-:W-:Y:S10]  /*2f40*/  @!P0 BRA `(.L_x_49) ;  /* 0x0000006c001c8947 */ /* 0x00eff40003800000 */
.L_x_145:
[----:B------:R-:W-:Y:S01]  /*2f50*/  IADD3 R10, PT, PT, R10, 0x1, RZ ;  /* 0x000000010a0a7810 */ /* 0x000fe20007ffe0ff */
[----:B------:R-:W-:Y:S06]  /*2f60*/  BRA.U !UP0, `(.L_x_50) ;  /* 0x0000000508047547 */ /* 0x000fec000b800000 */
[----:B------:R-:W-:Y:S01]  /*2f70*/  HFMA2 R2, -RZ, RZ, 0, 0.000125885009765625 ;  /* 0x00000820ff027431 */ /* 0x000fe200000001ff */
[----:B------:R-:W-:Y:S01]  /*2f80*/  UMOV UR20, URZ ;  /* 0x000000ff00147c82 */ /* 0x000fe20008000000 */
[----:B------:R-:W-:Y:S01]  /*2f90*/  UMOV UR19, 0x1 ;  /* 0x0000000100137882 */ /* 0x000fe20000000000 */
[----:B------:R-:W-:Y:S01]  /*2fa0*/  UMOV UR13, UR21 ;  /* 0x00000015000d7c82 */ /* 0x000fe20008000000 */
[----:B------:R-:W-:Y:S01]  /*2fb0*/  UMOV UR18, UR9 ;  /* 0x0000000900127c82 */ /* 0x000fe20008000000 */
[----:B------:R-:W-:Y:S01]  /*2fc0*/  UMOV UR17, UR15 ;  /* 0x0000000f00117c82 */ /* 0x000fe20008000000 */
[----:B------:R-:W-:-:S05]  /*2fd0*/  UMOV UR16, URZ ;  /* 0x000000ff00107c82 */ /* 0x000fca0008000000 */
.L_x_54:
[----:B------:R-:W-:Y:S02]  /*2fe0*/  UIADD3 UR18, UPT, UPT, UR18, 0x1, URZ ;  /* 0x0000000112127890 */ /* 0x000fe4000fffe0ff */
[----:B---3--:R-:W-:Y:S02]  /*2ff0*/  ULEA UR6, UR13, UR4, 0x3 ;  /* 0x000000040d067291 */ /* 0x008fe4000f8e18ff */
[----:B------:R-:W-:Y:S01]  /*3000*/  UISETP.NE.AND UP1, UPT, UR18, URZ, UPT ;  /* 0x000000ff1200728c */ /* 0x000fe2000bf25270 */
[----:B--2---:R-:W-:Y:S10]  /*3010*/  @P2 BRA `(.L_x_51) ;  /* 0x00000000000c2947 */ /* 0x004ff40003800000 */
[----:B-1----:R-:W-:Y:S04]  /*3020*/  SHF.L.U32 R3, R8, 0x1f, RZ ;  /* 0x0000001f08037819 */ /* 0x002fe800000006ff */
[----:B------:R-:W1:Y:S02]  /*3030*/  SYNCS.PHASECHK.TRANS64.TRYWAIT P0, [UR6], R3 ;  /* 0x00000003ff0075a7 */ /* 0x000e640008001106 */
[----:B-1----:R-:W-:Y:S05]  /*3040*/  @!P0 BRA `(.L_x_52) ;  /* 0x0000006800f48947 */ /* 0x002fea0003800000 */
.L_x_51:
[----:B------:R-:W-:Y:S01]  /*3050*/  UISETP.NE.AND UP2, UPT, UR17, 0x1, UPT ;  /* 0x000000011100788c */ /* 0x000fe2000bf45270 */
[----:B------:R-:W-:Y:S01]  /*3060*/  PLOP3.LUT P2, PT, PT, PT, PT, 0x80, 0x8 ;  /* 0x000000000008781c */ /* 0x000fe20003f4f070 */
[----:B------:R-:W-:Y:S04]  /*3070*/  UIADD3 UR21, UPT, UPT, UR13, 0x1, URZ ;  /* 0x000000010d157890 */ /* 0x000fe8000fffe0ff */
[----:B------:R-:W-:Y:S01]  /*3080*/  UISETP.NE.AND UP3, UPT, UR21, 0x6, UPT ;  /* 0x000000061500788c */ /* 0x000fe2000bf65270 */
[----:B------:R-:W-:Y:S03]  /*3090*/  PLOP3.LUT P0, PT, PT, PT, UP2, 0x80, 0x8 ;  /* 0x000000000008781c */ /* 0x000fe60003f0f028 */
[----:B------:R-:W-:Y:S02]  /*30a0*/  USEL UR14, URZ, 0x1, UP3 ;  /* 0x00000001ff0e7887 */ /* 0x000fe40009800000 */
[----:B------:R-:W-:Y:S04]  /*30b0*/  USEL UR21, UR21, URZ, UP3 ;  /* 0x000000ff15157287 */ /* 0x000fe80009800000 */
[----:B------:R-:W-:Y:S01]  /*30c0*/  @UP2 ULEA UR5, UR21, UR4, 0x3 ;  /* 0x0000000415052291 */ /* 0x000fe2000f8e18ff */
[----:B------:R-:W-:Y:S04]  /*30d0*/  LOP3.LUT R8, R8, UR14, RZ, 0x3c, !PT ;  /* 0x0000000e08087c12 */ /* 0x000fe8000f8e3cff */
[----:B-1----:R-:W-:Y:S04]  /*30e0*/  @P0 SHF.L.U32 R0, R8, 0x1f, RZ ;  /* 0x0000001f08000819 */ /* 0x002fe800000006ff */
[----:B------:R1:W2:Y:S01]  /*30f0*/  @P0 SYNCS.PHASECHK.TRANS64.TRYWAIT P2, [UR5], R0 ;  /* 0x00000000ff0005a7 */ /* 0x0002a20008041105 */
[----:B------:R-:W-:Y:S04]  /*3100*/  ULOP3.LUT UR5, UR19, 0x1, URZ, 0xc0, !UPT ;  /* 0x0000000113057892 */ /* 0x000fe8000f8ec0ff */
[----:B------:R-:W-:Y:S09]  /*3110*/  UISETP.NE.U32.AND UP2, UPT, UR5, 0x1, UPT ;  /* 0x000000010500788c */ /* 0x000ff2000bf45070 */
[----:B------:R-:W-:Y:S05]  /*3120*/  BRA.U UP2, `(.L_x_53) ;  /* 0x0000000102107547 */ /* 0x000fea000b800000 */
[----:B------:R-:W-:Y:S01]  /*3130*/  ULEA UR26, UR13, UR12, 0x7 ;  /* 0x0000000c0d1a7291 */ /* 0x000fe2000f8e38ff */
[----:B------:R-:W-:Y:S08]  /*3140*/  UMOV UR27, 0x4008 ;  /* 0x00004008001b7882 */ /* 0x000ff00000000000 */
[----:B------:R3:W-:Y:S01]  /*3150*/  UTCCP.T.S.128dp128bit tmem[UR25+0x100], gdesc[UR26] ;  /* 0x0001001a190079e7 */ /* 0x0007e20008180000 */
[----:B------:R-:W-:Y:S02]  /*3160*/  NOP ;  /* 0x0000000000007918 */ /* 0x000fe40000000000 */
.L_x_53:
[----:B------:R-:W-:Y:S01]  /*3170*/  ELECT P0, URZ, PT ;  /* 0x0000000000ff782f */ /* 0x000fe20003800000 */
[----:B------:R-:W-:Y:S02]  /*3180*/  ULEA UR5, UR20, UR24, 0x1 ;  /* 0x0000001814057291 */ /* 0x000fe4000f8e08ff */
[----:B------:R-:W-:Y:S02]  /*3190*/  ULEA UR28, UR13, UR11, 0xa ;  /* 0x0000000b0d1c7291 */ /* 0x000fe4000f8e50ff */
[----:B------:R-:W-:Y:S02]  /*31a0*/  UIADD3 UR14, UPT, UPT, UR5, 0x1, URZ ;  /* 0x00000001050e7890 */ /* 0x000fe4000fffe0ff */
[----:B------:R-:W-:Y:S02]  /*31b0*/  UISETP.NE.U32.AND UP2, UPT, UR16, URZ, UPT ;  /* 0x000000ff1000728c */ /* 0x000fe4000bf45070 */
[----:B---3--:R-:W-:Y:S02]  /*31c0*/  ULOP3.LUT UR27, UR14, 0x1, URZ, 0xc0, !UPT ;  /* 0x000000010e1b7892 */ /* 0x008fe4000f8ec0ff */
[----:B------:R-:W-:Y:S02]  /*31d0*/  ULOP3.LUT UR34, UR5, 0xfffffffe, URZ, 0xc0, !UPT ;  /* 0xfffffffe05227892 */ /* 0x000fe4000f8ec0ff */
[----:B------:R-:W-:Y:S01]  /*31e0*/  @P0 R2UR UR26, R2 ;  /* 0x00000000021a02ca */ /* 0x000fe200000e0000 */
[----:B------:R-:W-:Y:S02]  /*31f0*/  ULOP3.LUT UR27, UR27, 0x494, URZ, 0xfc, !UPT ;  /* 0x000004941b1b7892 */ /* 0x000fe4000f8efcff */
[----:B------:R-:W-:Y:S02]  /*3200*/  UIADD3 UR32, UPT, UPT, UR28, 0x4, URZ ;  /* 0x000000041c207890 */ /* 0x000fe4000fffe0ff */
[----:B------:R-:W-:Y:S02]  /*3210*/  ULOP3.LUT UR36, UR14, 0xfffffffe, URZ, 0xc0, !UPT ;  /* 0xfffffffe0e247892 */ /* 0x000fe4000f8ec0ff */
[----:B------:R-:W-:Y:S01]  /*3220*/  UIADD3 UR6, UPT, UPT, UR6, 0x30, URZ ;  /* 0x0000003006067890 */ /* 0x000fe2000fffe0ff */
[----:B------:R-:W-:Y:S01]  /*3230*/  IMAD.U32 R3, RZ, RZ, UR27 ;  /* 0x0000001bff037e24 */ /* 0x000fe2000f8e00ff */
[----:B------:R-:W-:Y:S02]  /*3240*/  UIADD3 UR19, UPT, UPT, UR19, 0x1, URZ ;  /* 0x0000000113137890 */ /* 0x000fe4000fffe0ff */
[----:B------:R-:W-:Y:S02]  /*3250*/  UIADD3 UR17, UPT, UPT, UR17, -0x1, URZ ;  /* 0xffffffff11117890 */ /* 0x000fe4000fffe0ff */
[----:B------:R-:W-:Y:S01]  /*3260*/  ULOP3.LUT UR20, UR20, 0x1, URZ, 0x3c, !UPT ;  /* 0x0000000114147892 */ /* 0x000fe2000f8e3cff */
[----:B-1----:R-:W-:Y:S01]  /*3270*/  IMAD.U32 R0, RZ, RZ, UR26 ;  /* 0x0000001aff007e24 */ /* 0x002fe2000f8e00ff */
[----:B------:R-:W-:Y:S01]  /*3280*/  ULEA UR26, UR13, UR10, 0x9 ;  /* 0x0000000a0d1a7291 */ /* 0x000fe2000f8e48ff */
[----:B------:R-:W-:Y:S01]  /*3290*/  UMOV UR29, 0x40004040 ;  /* 0x40004040001d7882 */ /* 0x000fe20000000000 */
[----:B------:R-:W-:Y:S02]  /*32a0*/  UMOV UR27, 0x80004020 ;  /* 0x80004020001b7882 */ /* 0x000fe40000000000 */
[----:B------:R-:W-:Y:S01]  /*32b0*/  UIADD3 UR30, UPT, UPT, UR26, 0x2, URZ ;  /* 0x000000021a1e7890 */ /* 0x000fe2000fffe0ff */
[----:B------:R-:W-:Y:S01]  /*32c0*/  @P0 PRMT R0, R3, 0x5410, R0 ;  /* 0x0000541003000816 */ /* 0x000fe20000000000 */
[----:B------:R-:W-:Y:S01]  /*32d0*/  UMOV UR35, UR23 ;  /* 0x0000001700237c82 */ /* 0x000fe20008000000 */
[----:B------:R-:W-:Y:S01]  /*32e0*/  UMOV UR33, 0x40004040 ;  /* 0x4000404000217882 */ /* 0x000fe20000000000 */
[----:B------:R-:W-:Y:S01]  /*32f0*/  UMOV UR31, 0x80004020 ;  /* 0x80004020001f7882 */ /* 0x000fe20000000000 */
[----:B------:R-:W-:Y:S01]  /*3300*/  @P0 R2UR UR13, R0 ;  /* 0x00000000000d02ca */ /* 0x000fe200000e0000 */
[----:B------:R3:W-:Y:S01]  /*3310*/  UTCHMMA gdesc[UR26], gdesc[UR28], tmem[UR8], tmem[UR34], idesc[UR35], UP2 ;  /* 0x00ff221c1a0075ea */ /* 0x0007e20009000008 */
[----:B------:R-:W-:Y:S11]  /*3320*/  UMOV UR16, 0x1 ;  /* 0x0000000100107882 */ /* 0x000ff60000000000 */
[----:B------:R-:W-:Y:S01]  /*3330*/  UMOV UR37, UR13 ;  /* 0x0000000d00257c82 */ /* 0x000fe20008000000 */
[----:B------:R-:W-:Y:S01]  /*3340*/  UMOV UR13, UR21 ;  /* 0x00000015000d7c82 */ /* 0x000fe20008000000 */
[----:B------:R3:W-:Y:S01]  /*3350*/  UTCHMMA gdesc[UR30], gdesc[UR32], tmem[UR8], tmem[UR36], idesc[UR37], UPT ;  /* 0x00ff24201e0075ea */ /* 0x0007e2000b800008 */
[----:B------:R3:W-:Y:S01]  /*3360*/  UTCBAR [UR6], URZ ;  /* 0x000000ff060073e9 */ /* 0x0007e200080000ff */
[----:B------:R-:W-:Y:S05]  /*3370*/  BRA.U UP1, `(.L_x_54) ;  /* 0xfffffffd01187547 */ /* 0x000fea000b83ffff */
.L_x_50:
[----:B------:R-:W-:Y:S01]  /*3380*/  UIADD3 UR22, UPT, UPT, UR22, 0x1, URZ ;  /* 0x0000000116167890 */ /* 0x000fe2000fffe0ff */
[C---:B------:R-:W-:Y:S01]  /*3390*/  ISETP.NE.AND P0, PT, R10.reuse, 0x2, PT ;  /* 0x000000020a00780c */ /* 0x040fe20003f05270 */
[----:B------:R-:W-:Y:S02]  /*33a0*/  UIADD3 UR7, UPT, UPT, UR7, 0xd0, URZ ;  /* 0x000000d007077890 */ /* 0x000fe4000fffe0ff */
[----:B------:R-:W-:Y:S01]  /*33b0*/  UISETP.NE.AND UP1, UPT, UR22, 0x2, UPT ;  /* 0x000000021600788c */ /* 0x000fe2000bf25270 */
[----:B-1----:R-:W-:Y:S02]  /*33c0*/  SEL R0, RZ, 0x1, P0 ;  /* 0x00000001ff007807 */ /* 0x002fe40000000000 */
[----:B------:R-:W-:Y:S01]  /*33d0*/  SEL R10, R10, RZ, P0 ;  /* 0x000000ff0a0a7207 */ /* 0x000fe20000000000 */
[----:B------:R-:W-:Y:S01]  /*33e0*/  USEL UR5, URZ, 0x1, UP1 ;  /* 0x00000001ff057887 */ /* 0x000fe20008800000 */
[----:B------:R-:W-:Y:S01]  /*33f0*/  LOP3.LUT R9, R9, R0, RZ, 0x3c, !PT ;  /* 0x0000000009097212 */ /* 0x000fe200078e3cff */
[----:B------:R-:W-:Y:S01]  /*3400*/  USEL UR22, UR22, URZ, UP1 ;  /* 0x000000ff16167287 */ /* 0x000fe20008800000 */
[----:B------:R1:W-:Y:S03]  /*3410*/  UTCBAR [UR7], URZ ;  /* 0x000000ff070073e9 */ /* 0x0003e600080000ff */
[----:B------:R-:W-:Y:S01]  /*3420*/  LOP3.LUT R11, R11, UR5, RZ, 0x3c, !PT ;  /* 0x000000050b0b7c12 */ /* 0x000fe2000f8e3cff */
[----:B------:R-:W-:Y:S07]  /*3430*/  @P1 BRA `(.L_x_55) ;  /* 0xfffffff8005c1947 */ /* 0x000fee000383ffff */
[----:B------:R-:W4:Y:S01]  /*3440*/  S2UR UR5, SR_CgaCtaId ;  /* 0x00000000000579c3 */ /* 0x000f220000008800 */
[----:B------:R-:W-:Y:S01]  /*3450*/  ELECT P0, URZ, PT ;  /* 0x0000000000ff782f */ /* 0x000fe20003800000 */
[----:B------:R-:W-:Y:S01]  /*3460*/  IMAD.MOV.U32 R0, RZ, RZ, 0x1 ;  /* 0x00000001ff007424 */ /* 0x000fe200078e00ff */
[----:B------:R-:W-:Y:S01]  /*3470*/  UIADD3 UR4, UPT, UPT, UR4, 0xe0, URZ ;  /* 0x000000e004047890 */ /* 0x000fe2000fffe0ff */
[----:B------:R-:W-:Y:S01]  /*3480*/  SHF.L.U32 R3, R11, 0x1f, RZ ;  /* 0x0000001f0b037819 */ /* 0x000fe200000006ff */
[----:B---3--:R-:W-:-:S03]  /*3490*/  UMOV UR6, 0x40 ;  /* 0x0000004000067882 */ /* 0x008fc60000000000 */
[----:B------:R-:W-:Y:S01]  /*34a0*/  UVIRTCOUNT.DEALLOC.SMPOOL 0x80 ;  /* 0x000000800000784c */ /* 0x000fe20000000000 */
[----:B----4-:R-:W-:Y:S02]  /*34b0*/  ULEA UR5, UR5, UR6, 0x18 ;  /* 0x0000000605057291 */ /* 0x010fe4000f8ec0ff */
[----:B------:R-:W-:-:S07]  /*34c0*/  ULEA UR6, UR22, UR4, 0x3 ;  /* 0x0000000416067291 */ /* 0x000fce000f8e18ff */
[----:B------:R3:W-:Y:S02]  /*34d0*/  @P0 STS.U8 [UR5+0x1c], R0 ;  /* 0x00001c00ff000988 */ /* 0x0007e40008000005 */
[----:B------:R-:W4:Y:S02]  /*34e0*/  SYNCS.PHASECHK.TRANS64.TRYWAIT P0, [UR6], R3 ;  /* 0x00000003ff0075a7 */ /* 0x000f240008001106 */
[----:B---34-:R-:W-:Y:S05]  /*34f0*/  @!P0 BRA `(.L_x_56) ;  /* 0x0000006400e08947 */ /* 0x018fea0003800000 */
.L_x_148:
[----:B-1----:R-:W-:-:S04]  /*3500*/  UIADD3 UR7, UPT, UPT, UR22, 0x1, URZ ;  /* 0x0000000116077890 */ /* 0x002fc8000fffe0ff */
[----:B------:R-:W-:-:S04]  /*3510*/  UISETP.NE.AND UP0, UPT, UR7, 0x2, UPT ;  /* 0x000000020700788c */ /* 0x000fc8000bf05270 */
[----:B------:R-:W-:Y:S02]  /*3520*/  USEL UR6, URZ, 0x1, UP0 ;  /* 0x00000001ff067887 */ /* 0x000fe40008000000 */
[----:B------:R-:W-:-:S04]  /*3530*/  USEL UR7, UR7, URZ, UP0 ;  /* 0x000000ff07077287 */ /* 0x000fc80008000000 */
[----:B------:R-:W-:Y:S01]  /*3540*/  ULEA UR7, UR7, UR4, 0x3 ;  /* 0x0000000407077291 */ /* 0x000fe2000f8e18ff */
[----:B---3--:R-:W-:-:S04]  /*3550*/  LOP3.LUT R3, R11, UR6, RZ, 0x3c, !PT ;  /* 0x000000060b037c12 */ /* 0x008fc8000f8e3cff */
[----:B------:R-:W-:-:S04]  /*3560*/  SHF.L.U32 R3, R3, 0x1f, RZ ;  /* 0x0000001f03037819 */ /* 0x000fc800000006ff */
[----:B------:R-:W1:Y:S02]  /*3570*/  SYNCS.PHASECHK.TRANS64.TRYWAIT P0, [UR7], R3 ;  /* 0x00000003ff0075a7 */ /* 0x000e640008001107 */
[----:B-1----:R-:W-:Y:S05]  /*3580*/  @!P0 BRA `(.L_x_57) ;  /* 0x0000006400d48947 */ /* 0x002fea0003800000 */
.L_x_150:
[----:B------:R-:W-:Y:S01]  /*3590*/  NOP ;  /* 0x0000000000007918 */ /* 0x000fe20000000000 */
[----:B-1----:R-:W1:Y:S01]  /*35a0*/  LDS R0, [UR5+0x14] ;  /* 0x00001405ff007984 */ /* 0x002e620008000800 */
[----:B------:R-:W-:Y:S01]  /*35b0*/  ULOP3.LUT UR6, UR25, 0xffff, URZ, 0xc0, !UPT ;  /* 0x0000ffff19067892 */ /* 0x000fe2000f8ec0ff */
[----:B------:R-:W-:Y:S01]  /*35c0*/  UMOV UR8, 0xffff ;  /* 0x0000ffff00087882 */ /* 0x000fe20000000000 */
[----:B------:R-:W-:Y:S02]  /*35d0*/  UMOV UR4, 0x1 ;  /* 0x0000000100047882 */ /* 0x000fe40000000000 */
[----:B------:R-:W-:-:S04]  /*35e0*/  USHF.R.U32.HI UR6, URZ, 0x5, UR6 ;  /* 0x00000005ff067899 */ /* 0x000fc80008011606 */
[----:B------:R-:W-:Y:S02]  /*35f0*/  USHF.L.U32 UR8, UR8, UR6, URZ ;  /* 0x0000000608087299 */ /* 0x000fe400080006ff */
[----:B------:R-:W-:-:S04]  /*3600*/  USHF.L.U32 UR4, UR4, UR6, URZ ;  /* 0x0000000604047299 */ /* 0x000fc800080006ff */
[----:B-1----:R-:W-:-:S04]  /*3610*/  LOP3.LUT R0, R0, UR8, RZ, 0xc0, !PT ;  /* 0x0000000800007c12 */ /* 0x002fc8000f8ec0ff */
[----:B------:R-:W-:-:S13]  /*3620*/  ISETP.NE.AND P0, PT, R0, UR8, PT ;  /* 0x0000000800007c0c */ /* 0x000fda000bf05270 */
[----:B------:R-:W-:Y:S05]  /*3630*/  @P0 BRA `(.L_x_58) ;  /* 0x0000000000580947 */ /* 0x000fea0003800000 */
[----:B------:R-:W1:Y:S02]  /*3640*/  LDS R0, [UR5+0x18] ;  /* 0x00001805ff007984 */ /* 0x000e640008000800 */
[----:B-1----:R-:W-:-:S04]  /*3650*/  LOP3.LUT R0, R0, UR4, RZ, 0xc0, !PT ;  /* 0x0000000400007c12 */ /* 0x002fc8000f8ec0ff */
[----:B------:R-:W-:-:S13]  /*3660*/  ISETP.NE.AND P0, PT, R0, UR4, PT ;  /* 0x0000000400007c0c */ /* 0x000fda000bf05270 */
[----:B------:R-:W-:Y:S05]  /*3670*/  @P0 BRA `(.L_x_59) ;  /* 0x00000000003c0947 */ /* 0x000fea0003800000 */
[----:B------:R-:W1:Y:S01]  /*3680*/  S2R R2, SR_LANEID ;  /* 0x0000000000027919 */ /* 0x000e620000000000 */
[----:B------:R-:W-:Y:S01]  /*3690*/  ULOP3.LUT UR8, URZ, UR8, URZ, 0x33, !UPT ;  /* 0x00000008ff087292 */ /* 0x000fe2000f8e33ff */
[----:B------:R-:W-:Y:S01]  /*36a0*/  LOP3.LUT R4, RZ, UR4, RZ, 0x33, !PT ;  /* 0x00000004ff047c12 */ /* 0x000fe2000f8e33ff */
[----:B------:R-:W-:Y:S02]  /*36b0*/  VOTEU.ANY UR7, UPT, PT ;  /* 0x0000000000077886 */ /* 0x000fe400038e0100 */
[----:B------:R-:W-:Y:S01]  /*36c0*/  UFLO.U32 UR7, UR7 ;  /* 0x00000007000772bd */ /* 0x000fe200080e0000 */
[----:B------:R-:W3:Y:S01]  /*36d0*/  REDUX UR4, R4 ;  /* 0x00000000040473c4 */ /* 0x000ee20000000000 */
[----:B------:R-:W-:-:S06]  /*36e0*/  IMAD.U32 R0, RZ, RZ, UR8 ;  /* 0x00000008ff007e24 */ /* 0x000fcc000f8e00ff */
[----:B------:R4:W-:Y:S01]  /*36f0*/  UTCATOMSWS.AND URZ, UR8 ;  /* 0x0000000800ff79e3 */ /* 0x0009e20008000000 */
[----:B------:R-:W2:Y:S01]  /*3700*/  REDUX UR6, R0 ;  /* 0x00000000000673c4 */ /* 0x000ea20000000000 */
[----:B-1----:R-:W-:Y:S01]  /*3710*/  ISETP.EQ.U32.AND P0, PT, R2, UR7, PT ;  /* 0x0000000702007c0c */ /* 0x002fe2000bf02070 */
[----:B---3--:R-:W-:Y:S01]  /*3720*/  IMAD.U32 R2, RZ, RZ, UR4 ;  /* 0x00000004ff027e24 */ /* 0x008fe2000f8e00ff */
[----:B--2---:R-:W-:-:S11]  /*3730*/  MOV R3, UR6 ;  /* 0x0000000600037c02 */ /* 0x004fd60008000f00 */
[----:B------:R4:W-:Y:S04]  /*3740*/  @P0 ATOMS.AND RZ, [UR5+0x14], R3 ;  /* 0x00001403ffff098c */ /* 0x0009e8000a800005 */
[----:B------:R4:W-:Y:S01]  /*3750*/  @P0 ATOMS.AND RZ, [UR5+0x18], R2 ;  /* 0x00001802ffff098c */ /* 0x0009e2000a800005 */
[----:B------:R-:W-:Y:S05]  /*3760*/  BRA `(.L_x_60) ;  /* 0x0000000000147947 */ /* 0x000fea0003800000 */
.L_x_59:
[----:B------:R-:W-:Y:S02]  /*3770*/  MOV R2, 0x3790 ;  /* 0x0000379000027802 */ /* 0x000fe40000000f00 */
[----:B--2--5:R-:W-:Y:S05]  /*3780*/  CALL.REL.NOINC `($__internal_0_$__cuda_sm10x_tcgen05_guardrail_trap_col_being_dealloced_not_returned_by_alloc) ;  /* 0x0000006800bc7944 */ /* 0x024fea0003c00000 */
[----:B------:R-:W-:Y:S05]  /*3790*/  BRA `(.L_x_60) ;  /* 0x0000000000087947 */ /* 0x000fea0003800000 */
.L_x_58:
[----:B------:R-:W-:Y:S02]  /*37a0*/  MOV R2, 0x37c0 ;  /* 0x000037c000027802 */ /* 0x000fe40000000f00 */
[----:B--2--5:R-:W-:Y:S05]  /*37b0*/  CALL.REL.NOINC `($__internal_2_$__cuda_sm10x_tcgen05_guardrail_trap_unallocated_columns_being_dealloced) ;  /* 0x0000006800c87944 */ /* 0x024fea0003c00000 */
.L_x_60:
[----:B------:R-:W-:Y:S01]  /*37c0*/  NOP ;  /* 0x0000000000007918 */ /* 0x000fe20000000000 */
[----:B----4-:R-:W-:Y:S05]  /*37d0*/  EXIT ;  /* 0x000000000000794d */ /* 0x010fea0003800000 */
.L_x_43:
[----:B------:R-:W-:Y:S05]  /*37e0*/  BRA.U !UP0, `(.L_x_61) ;  /* 0x0000001508507547 */ /* 0x000fea000b800000 */
[----:B------:R-:W1:Y:S01]  /*37f0*/  LDC R0, c[0x0][0xd30] ;  /* 0x00034c00ff007b82 */ /* 0x000e620000000800 */
[----:B------:R-:W-:Y:S01]  /*3800*/  UMOV UR4, 0x400 ;  /* 0x0000040000047882 */ /* 0x000fe20000000000 */
[----:B------:R-:W-:Y:S01]  /*3810*/  UISETP.NE.AND UP0, UPT, UR8, 0x2, UPT ;  /* 0x000000020800788c */ /* 0x000fe2000bf05270 */
[----:B------:R-:W-:Y:S01]  /*3820*/  IMAD.MOV.U32 R36, RZ, RZ, 0x1 ;  /* 0x00000001ff247424 */ /* 0x000fe200078e00ff */
[----:B------:R-:W-:Y:S01]  /*3830*/  ULEA UR4, UR37, UR4, 0x18 ;  /* 0x0000000425047291 */ /* 0x000fe2000f8ec0ff */
[----:B------:R-:W-:Y:S01]  /*3840*/  CS2R R34, SRZ ;  /* 0x0000000000227805 */ /* 0x000fe2000001ff00 */
[----:B------:R-:W-:Y:S01]  /*3850*/  IMAD.MOV.U32 R32, RZ, RZ, 0x4000 ;  /* 0x00004000ff207424 */ /* 0x000fe200078e00ff */
[----:B------:R-:W-:Y:S01]  /*3860*/  UPLOP3.LUT UP1, UPT, UPT, UPT, UPT, 0x40, 0x4 ;  /* 0x000000000004789c */ /* 0x000fe20003f2e870 */
[----:B------:R-:W2:Y:S01]  /*3870*/  LDC R27, c[0x0][0x370] ;  /* 0x0000dc00ff1b7b82 */ /* 0x000ea20000000800 */
[----:B------:R-:W-:Y:S02]  /*3880*/  UIADD3 UR5, UPT, UPT, UR4, 0x78, URZ ;  /* 0x0000007804057890 */ /* 0x000fe4000fffe0ff */
[----:B------:R-:W-:-:S02]  /*3890*/  USEL UR6, URZ, 0x1, UP0 ;  /* 0x00000001ff067887 */ /* 0x000fc40008000000 */
[----:B------:R-:W-:Y:S02]  /*38a0*/  UIADD3 UR57, UPT, UPT, UR4, 0x60, URZ ;  /* 0x0000006004397890 */ /* 0x000fe4000fffe0ff */
[----:B------:R-:W-:Y:S01]  /*38b0*/  UIADD3 UR49, UPT, UPT, UR4, 0x68, URZ ;  /* 0x0000006804317890 */ /* 0x000fe2000fffe0ff */
[----:B------:R-:W4:Y:S01]  /*38c0*/  LDC R8, c[0x0][0xd0c] ;  /* 0x00034300ff087b82 */ /* 0x000f220000000800 */
[----:B------:R-:W-:Y:S02]  /*38d0*/  UIADD3 UR41, UPT, UPT, UR4, 0x70, URZ ;  /* 0x0000007004297890 */ /* 0x000fe4000fffe0ff */
[----:B------:R-:W-:-:S05]  /*38e0*/  UPRMT UR5, UR37, 0x654, UR5 ;  /* 0x0000065425057896 */ /* 0x000fca0008000005 */
[----:B------:R-:W2:Y:S01]  /*38f0*/  LDC R25, c[0x0][0xd20] ;  /* 0x00034800ff197b82 */ /* 0x000ea20000000800 */
[----:B-1----:R-:W-:-:S07]  /*3900*/  ISETP.NE.AND P1, PT, R0, 0x1, PT ;  /* 0x000000010000780c */ /* 0x002fce0003f25270 */
[----:B------:R-:W1:Y:S08]  /*3910*/  LDC.64 R38, c[0x0][0x348] ;  /* 0x0000d200ff267b82 */ /* 0x000e700000000a00 */
[----:B------:R-:W1:Y:S08]  /*3920*/  LDC.64 R18, c[0x0][0xa88] ;  /* 0x0002a200ff127b82 */ /* 0x000e700000000a00 */
[----:B------:R-:W1:Y:S08]  /*3930*/  LDC.64 R22, c[0x0][0xd10] ;  /* 0x00034400ff167b82 */ /* 0x000e700000000a00 */
[----:B------:R-:W1:Y:S08]  /*3940*/  LDC.64 R6, c[0x0][0xd18] ;  /* 0x00034600ff067b82 */ /* 0x000e700000000a00 */
[----:B------:R-:W1:Y:S08]  /*3950*/  LDC.64 R4, c[0x0][0xd28] ;  /* 0x00034a00ff047b82 */ /* 0x000e700000000a00 */
[----:B------:R-:W1:Y:S08]  /*3960*/  LDC.64 R20, c[0x0][0xa90] ;  /* 0x0002a400ff147b82 */ /* 0x000e700000000a00 */
[----:B--2-4-:R-:W1:Y:S02]  /*3970*/  LDC R26, c[0x0][0x374] ;  /* 0x0000dd00ff1a7b82 */ /* 0x014e640000000800 */
.L_x_72:
[C---:B------:R-:W-:Y:S02]  /*3980*/  LEA R0, R35.reuse, UR4, 0x3 ;  /* 0x0000000423007c11 */ /* 0x040fe4000f8e18ff */
[----:B------:R-:W-:Y:S02]  /*3990*/  SHF.L.U32 R3, R34, 0x1f, RZ ;  /* 0x0000001f22037819 */ /* 0x000fe400000006ff */
[----:B------:R-:W-:Y:S02]  /*39a0*/  LEA R28, R35, UR4, 0x4 ;  /* 0x00000004231c7c11 */ /* 0x000fe4000f8e20ff */
[----:B------:R-:W2:Y:S02]  /*39b0*/  SYNCS.PHASECHK.TRANS64.TRYWAIT P0, [R0+URZ+0xb0], R3 ;  /* 0x0000b003000075a7 */ /* 0x000ea400080011ff */
[----:B--2-4-:R-:W-:Y:S05]  /*39c0*/  @!P0 BRA `(.L_x_62) ;  /* 0x0000006000dc8947 */ /* 0x014fea0003800000 */
.L_x_151:
[----:B---3--:R-:W-:Y:S01]  /*39d0*/  ISETP.GE.AND P0, PT, R2, 0x1, PT ;  /* 0x000000010200780c */ /* 0x008fe20003f06270 */
[----:B------:R-:W3:Y:S01]  /*39e0*/  LDS.128 R28, [R28+0x120] ;  /* 0x000120001c1c7984 */ /* 0x000ee20000000c00 */
[----:B--2---:R-:W-:Y:S01]  /*39f0*/  VIADD R0, R0, 0xc0 ;  /* 0x000000c000007836 */ /* 0x004fe20000000000 */
[----:B------:R-:W-:Y:S01]  /*3a00*/  @!PT LDS RZ, [RZ] ;  /* 0x00000000fffff984 */ /* 0x000fe20000000800 */
[----:B------:R-:W-:Y:S01]  /*3a10*/  @!PT LDS RZ, [RZ] ;  /* 0x00000000fffff984 */ /* 0x000fe20000000800 */
[----:B------:R-:W-:Y:S01]  /*3a20*/  @!PT LDS RZ, [RZ] ;  /* 0x00000000fffff984 */ /* 0x000fe20000000800 */
[----:B------:R-:W-:Y:S01]  /*3a30*/  @!PT LDS RZ, [RZ] ;  /* 0x00000000fffff984 */ /* 0x000fe20000000800 */
[----:B------:R2:W-:Y:S06]  /*3a40*/  MEMBAR.ALL.CTA ;  /* 0x0000000000007992 */ /* 0x0005ec0000008000 */
[----:B--2---:R-:W2:Y:S01]  /*3a50*/  FENCE.VIEW.ASYNC.S ;  /* 0x00000000000073c6 */ /* 0x004ea20000000000 */
[----:B------:R-:W-:Y:S04]  /*3a60*/  PRMT R0, RZ, 0x654, R0 ;  /* 0x00000654ff007816 */ /* 0x000fe80000000000 */
[----:B--2---:R2:W-:Y:S01]  /*3a70*/  SYNCS.ARRIVE.TRANS64.RED.A1T0 RZ, [R0+URZ], RZ ;  /* 0x000000ff00ff79a7 */ /* 0x0045e200081004ff */
[----:B---3--:R-:W-:Y:S11]  /*3a80*/  LOP3.LUT P3, RZ, R30, 0x1, RZ, 0xc0, !PT ;  /* 0x000000011eff7812 */ /* 0x008ff6000786c0ff */
[----:B------:R-:W-:Y:S02]  /*3a90*/  @!UPT UIADD3 URZ, UPT, UPT, URZ, URZ, URZ ;  /* 0x000000fffffff290 */ /* 0x000fe4000fffe0ff */
[----:B------:R-:W-:Y:S02]  /*3aa0*/  @P3 MOV R13, R28 ;  /* 0x0000001c000d3202 */ /* 0x000fe40000000f00 */
[----:B------:R-:W-:Y:S01]  /*3ab0*/  @P3 LOP3.LUT R10, R29, 0xffff, RZ, 0xc0, !PT ;  /* 0x0000ffff1d0a3812 */ /* 0x000fe200078ec0ff */
[----:B--2---:R-:W-:Y:S06]  /*3ac0*/  @!P0 BRA `(.L_x_63) ;  /* 0x0000000000a48947 */ /* 0x004fec0003800000 */
[----:B-1----:R-:W-:Y:S01]  /*3ad0*/  IMAD.HI.U32 R42, R26, R7, RZ ;  /* 0x000000071a2a7227 */ /* 0x002fe200078e00ff */
[----:B------:R-:W-:Y:S02]  /*3ae0*/  ISETP.NE.AND P0, PT, R6, 0x1, PT ;  /* 0x000000010600780c */ /* 0x000fe40003f05270 */
[----:B------:R-:W-:Y:S01]  /*3af0*/  ISETP.NE.AND P2, PT, R2, 0x1, PT ;  /* 0x000000010200780c */ /* 0x000fe20003f45270 */
[-C--:B------:R-:W-:Y:S01]  /*3b00*/  IMAD.HI.U32 R40, R27, R22.reuse, RZ ;  /* 0x000000161b287227 */ /* 0x080fe200078e00ff */
[----:B------:R-:W-:Y:S02]  /*3b10*/  SHF.R.U32.HI R37, RZ, R25, R42 ;  /* 0x00000019ff257219 */ /* 0x000fe4000001162a */
[----:B------:R-:W-:Y:S01]  /*3b20*/  ISETP.NE.AND P4, PT, R8, 0x1, PT ;  /* 0x000000010800780c */ /* 0x000fe20003f85270 */
[----:B-----5:R-:W-:Y:S01]  /*3b30*/  IMAD.HI.U32 R46, R10, R7, RZ ;  /* 0x000000070a2e7227 */ /* 0x020fe200078e00ff */
[----:B------:R-:W-:Y:S02]  /*3b40*/  SHF.R.U32.HI R40, RZ, R23, R40 ;  /* 0x00000017ff287219 */ /* 0x000fe40000011628 */
[----:B------:R-:W-:Y:S01]  /*3b50*/  SEL R3, R26, R37, !P0 ;  /* 0x000000251a037207 */ /* 0x000fe20004000000 */
[----:B------:R-:W-:Y:S01]  /*3b60*/  IMAD.HI.U32 R42, R13, R22, RZ ;  /* 0x000000160d2a7227 */ /* 0x000fe200078e00ff */
[----:B------:R-:W-:Y:S02]  /*3b70*/  SEL R11, R27, R40, !P4 ;  /* 0x000000281b0b7207 */ /* 0x000fe40006000000 */
[----:B------:R-:W-:Y:S01]  /*3b80*/  SHF.R.U32.HI R37, RZ, R25, R46 ;  /* 0x00000019ff257219 */ /* 0x000fe2000001162e */
[-C--:B------:R-:W-:Y:S01]  /*3b90*/  IMAD.HI.U32 R44, R3, R4.reuse, RZ ;  /* 0x00000004032c7227 */ /* 0x080fe200078e00ff */
[----:B------:R-:W-:Y:S02]  /*3ba0*/  SHF.R.U32.HI R42, RZ, R23, R42 ;  /* 0x00000017ff2a7219 */ /* 0x000fe4000001162a */
[----:B------:R-:W-:Y:S01]  /*3bb0*/  SEL R9, R10, R37, !P0 ;  /* 0x000000250a097207 */ /* 0x000fe20004000000 */
[-C--:B------:R-:W-:Y:S01]  /*3bc0*/  IMAD.HI.U32 R40, R11, R4.reuse, RZ ;  /* 0x000000040b287227 */ /* 0x080fe200078e00ff */
[-C--:B------:R-:W-:Y:S03]  /*3bd0*/  @P2 SHF.R.U32.HI R3, RZ, R5.reuse, R44 ;  /* 0x00000005ff032219 */ /* 0x080fe6000001162c */
[----:B------:R-:W-:Y:S01]  /*3be0*/  IMAD.HI.U32 R16, R9, R4, RZ ;  /* 0x0000000409107227 */ /* 0x000fe200078e00ff */
[----:B------:R-:W-:Y:S03]  /*3bf0*/  @P2 SHF.R.U32.HI R11, RZ, R5, R40 ;  /* 0x00000005ff0b2219 */ /* 0x000fe60000011628 */
[C---:B------:R-:W-:Y:S01]  /*3c00*/  IMAD R12, R2.reuse, R3, RZ ;  /* 0x00000003020c7224 */ /* 0x040fe200078e02ff */
[----:B------:R-:W-:Y:S01]  /*3c10*/  SEL R3, R13, R42, !P4 ;  /* 0x0000002a0d037207 */ /* 0x000fe20006000000 */
[C---:B------:R-:W-:Y:S01]  /*3c20*/  IMAD R14, R2.reuse, R11, RZ ;  /* 0x0000000b020e7224 */ /* 0x040fe200078e02ff */
[----:B------:R-:W-:Y:S02]  /*3c30*/  SHF.R.U32.HI R16, RZ, R5, R16 ;  /* 0x00000005ff107219 */ /* 0x000fe40000011610 */
[C---:B------:R-:W-:Y:S02]  /*3c40*/  ISETP.GE.AND P0, PT, R9.reuse, R12, PT ;  /* 0x0000000c0900720c */ /* 0x040fe40003f06270 */
[----:B------:R-:W-:Y:S02]  /*3c50*/  SEL R17, R9, R16, !P2 ;  /* 0x0000001009117207 */ /* 0x000fe40005000000 */
[C---:B------:R-:W-:Y:S03]  /*3c60*/  ISETP.GE.OR P0, PT, R3.reuse, R14, P0 ;  /* 0x0000000e0300720c */ /* 0x040fe60000706670 */
[----:B------:R-:W-:Y:S04]  /*3c70*/  IMAD.MOV R15, RZ, RZ, -R17 ;  /* 0x000000ffff0f7224 */ /* 0x000fe800078e0a11 */
[----:B------:R-:W-:Y:S06]  /*3c80*/  IMAD R15, R2, R15, R9 ;  /* 0x0000000f020f7224 */ /* 0x000fec00078e0209 */
[C---:B------:R-:W-:Y:S05]  /*3c90*/  @!P0 IMAD.HI.U32 R12, R3.reuse, R4, RZ ;  /* 0x00000004030c8227 */ /* 0x040fea00078e00ff */
[----:B------:R-:W-:Y:S04]  /*3ca0*/  @!P0 SHF.R.U32.HI R12, RZ, R5, R12 ;  /* 0x00000005ff0c8219 */ /* 0x000fe8000001160c */
[----:B------:R-:W-:Y:S01]  /*3cb0*/  @!P0 SEL R0, R3, R12, !P2 ;  /* 0x0000000c03008207 */ /* 0x000fe20005000000 */
[----:B------:R-:W-:Y:S03]  /*3cc0*/  IMAD.MOV R12, RZ, RZ, -R3 ;  /* 0x000000ffff0c7224 */ /* 0x000fe600078e0a03 */
[----:B------:R-:W-:Y:S01]  /*3cd0*/  @!P0 IADD3 R16, PT, PT, R17, -R0, RZ ;  /* 0x8000000011108210 */ /* 0x000fe20007ffe0ff */
[----:B------:R-:W-:Y:S01]  /*3ce0*/  @!P0 IMAD R0, R11, R15, R0 ;  /* 0x0000000f0b008224 */ /* 0x000fe200078e0200 */
[----:B------:R-:W-:Y:S01]  /*3cf0*/  IADD3 R11, PT, PT, -R9, RZ, RZ ;  /* 0x000000ff090b7210 */ /* 0x000fe20007ffe1ff */
[----:B------:R-:W-:Y:S02]  /*3d00*/  IMAD R13, R8, R12, R13 ;  /* 0x0000000c080d7224 */ /* 0x000fe400078e020d */
[----:B------:R-:W-:Y:S02]  /*3d10*/  @!P0 IMAD R9, R16, R2, R3 ;  /* 0x0000000210098224 */ /* 0x000fe400078e0203 */
[----:B------:R-:W-:Y:S02]  /*3d20*/  @!P0 IMAD.MOV.U32 R3, RZ, RZ, R0 ;  /* 0x000000ffff038224 */ /* 0x000fe400078e0000 */
[----:B------:R-:W-:Y:S02]  /*3d30*/  IMAD R10, R6, R11, R10 ;  /* 0x0000000b060a7224 */ /* 0x000fe400078e020a */
[----:B------:R-:W-:Y:S02]  /*3d40*/  IMAD R13, R3, R8, R13 ;  /* 0x00000008030d7224 */ /* 0x000fe400078e020d */
[----:B------:R-:W-:Y:S02]  /*3d50*/  IMAD R10, R9, R6, R10 ;  /* 0x00000006090a7224 */ /* 0x000fe400078e020a */
.L_x_63:
[----:B------:R-:W-:Y:S05]  /*3d60*/  BRA.U UP1, `(.L_x_64) ;  /* 0x0000000101107547 */ /* 0x000fea000b800000 */
[----:B------:R-:W-:Y:S04]  /*3d70*/  MOV R0, UR6 ;  /* 0x0000000600007c02 */ /* 0x000fe80008000f00 */
[----:B------:R-:W-:Y:S04]  /*3d80*/  SHF.L.U32 R3, R0, 0x1f, RZ ;  /* 0x0000001f00037819 */ /* 0x000fe800000006ff */
[----:B------:R-:W2:Y:S02]  /*3d90*/  SYNCS.PHASECHK.TRANS64.TRYWAIT P0, [UR4+0xa8], R3 ;  /* 0x0000a803ff0075a7 */ /* 0x000ea40008001104 */
[----:B--2---:R-:W-:Y:S05]  /*3da0*/  @!P0 BRA `(.L_x_65) ;  /* 0x0000005c00f88947 */ /* 0x004fea0003800000 */
.L_x_64:
[----:B-1----:R-:W-:Y:S01]  /*3db0*/  ISETP.NE.U32.AND P0, PT, R20, RZ, PT ;  /* 0x000000ff1400720c */ /* 0x002fe20003f05070 */
[----:B------:R-:W-:Y:S01]  /*3dc0*/  USHF.L.U32 UR58, UR11, 0x7, URZ ;  /* 0x000000070b3a7899 */ /* 0x000fe200080006ff */
[----:B------:R-:W-:Y:S02]  /*3dd0*/  R2UR UR59, R24 ;  /* 0x00000000183b72ca */ /* 0x000fe400000e0000 */
[C---:B------:R-:W-:Y:S02]  /*3de0*/  ISETP.NE.AND.EX P0, PT, R21.reuse, RZ, PT, P0 ;  /* 0x000000ff1500720c */ /* 0x040fe40003f05300 */
[----:B------:R-:W-:Y:S02]  /*3df0*/  ISETP.NE.U32.AND P2, PT, R20, RZ, PT ;  /* 0x000000ff1400720c */ /* 0x000fe40003f45070 */
[----:B------:R-:W-:Y:S02]  /*3e00*/  SHF.L.U32 R11, R36, 0x1f, RZ ;  /* 0x0000001f240b7819 */ /* 0x000fe400000006ff */
[----:B------:R-:W-:Y:S05]  /*3e10*/  ISETP.NE.AND.EX P2, PT, R21, RZ, PT, P2 ;  /* 0x000000ff1500720c */ /* 0x000fea0003f45320 */
[----:B------:R-:W-:Y:S02]  /*3e20*/  USHF.L.U32 UR59, UR59, 0x7, URZ ;  /* 0x000000073b3b7899 */ /* 0x000fe400080006ff */
[----:B------:R-:W-:Y:S10]  /*3e30*/  @!P0 BRA `(.L_x_66) ;  /* 0x00000000002c8947 */ /* 0x000ff40003800000 */
[----:B------:R-:W-:Y:S01]  /*3e40*/  ISETP.NE.U32.AND P0, PT, R18, RZ, PT ;  /* 0x000000ff1200720c */ /* 0x000fe20003f05070 */
[----:B------:R-:W-:Y:S03]  /*3e50*/  IMAD.MOV.U32 R89, RZ, RZ, 0x1 ;  /* 0x00000001ff597424 */ /* 0x000fe600078e00ff */
[----:B------:R-:W-:Y:S11]  /*3e60*/  ISETP.NE.AND.EX P0, PT, R19, RZ, PT, P0 ;  /* 0x000000ff1300720c */ /* 0x000ff60003f05300 */
[----:B------:R-:W-:Y:S02]  /*3e70*/  @!UPT UIADD3 URZ, UPT, UPT, URZ, URZ, URZ ;  /* 0x000000fffffff290 */ /* 0x000fe4000fffe0ff */
[----:B------:R-:W1:Y:S01]  /*3e80*/  @P0 LDC.64 R14, c[0x0][0xa88] ;  /* 0x0002a200ff0e0b82 */ /* 0x000e620000000a00 */
[----:B--2---:R-:W-:Y:S04]  /*3e90*/  @P0 IMAD R0, R20, UR36, RZ ;  /* 0x0000002414000c24 */ /* 0x004fe8000f8e02ff */
[----:B-1----:R-:W-:Y:S04]  /*3ea0*/  @P0 IMAD.WIDE R14, R0, 0x4, R14 ;  /* 0x00000004000e0825 */ /* 0x002fe800078e020e */
[----:B------:R-:W-:Y:S01]  /*3eb0*/  HFMA2 R0, -RZ, RZ, 0, 5.9604644775390625e-08 ;  /* 0x00000001ff007431 */ /* 0x000fe200000001ff */
[----:B-----5:R1:W5:Y:S04]  /*3ec0*/  @P0 LDG.E R49, desc[UR38][R14.64] ;  /* 0x000000260e310981 */ /* 0x020368000c1e1900 */
[----:B------:R-:W-:Y:S01]  /*3ed0*/  @!P0 PRMT R89, R0, 0x7610, R89 ;  /* 0x0000761000598816 */ /* 0x000fe20000000059 */
[----:B-1----:R-:W3:Y:S06]  /*3ee0*/  @!P0 LDC R49, c[0x0][0xa80] ;  /* 0x0002a000ff318b82 */ /* 0x002eec0000000800 */
.L_x_66:
[----:B---3-5:R-:W-:Y:S01]  /*3ef0*/  @!P2 FSETP.EQ.AND P0, PT, R49, RZ, PT ;  /* 0x000000ff3100a20b */ /* 0x028fe20003f02000 */
[----:B------:R-:W-:Y:S01]  /*3f00*/  @!UPT UIADD3 URZ, UPT, UPT, URZ, URZ, URZ ;  /* 0x000000fffffff290 */ /* 0x000fe2000fffe0ff */
[----:B------:R-:W-:Y:S11]  /*3f10*/  @!P2 BRA `(.L_x_67) ;  /* 0x000000000018a947 */ /* 0x000ff60003800000 */
[----:B------:R-:W-:Y:S02]  /*3f20*/  LOP3.LUT P2, RZ, R89, 0xff, RZ, 0xc0, !PT ;  /* 0x000000ff59ff7812 */ /* 0x000fe4000784c0ff */
[----:B------:R-:W-:Y:S04]  /*3f30*/  ISETP.NE.U32.AND P0, PT, R18, RZ, PT ;  /* 0x000000ff1200720c */ /* 0x000fe80003f05070 */
[----:B------:R-:W-:Y:S04]  /*3f40*/  ISETP.NE.AND.EX P0, PT, R19, RZ, PT, P0 ;  /* 0x000000ff1300720c */ /* 0x000fe80003f05300 */
[----:B------:R-:W-:Y:S03]  /*3f50*/  PLOP3.LUT P0, PT, P0, PT, PT, 0x8, 0x80 ;  /* 0x000000000080781c */ /* 0x000fe6000070e170 */
[----:B------:R-:W-:Y:S11]  /*3f60*/  @P2 FSETP.EQ.AND P0, PT, R49, RZ, PT ;  /* 0x000000ff3100220b */ /* 0x000ff60003f02000 */
[----:B------:R-:W-:Y:S02]  /*3f70*/  @!UPT UIADD3 URZ, UPT, UPT, URZ, URZ, URZ ;  /* 0x000000fffffff290 */ /* 0x000fe4000fffe0ff */
.L_x_67:
[----:B------:R-:W1:Y:S01]  /*3f80*/  SYNCS.PHASECHK.TRANS64.TRYWAIT P2, [UR4+0x80], R11 ;  /* 0x0000800bff0075a7 */ /* 0x000e620008041104 */
[----:B------:R-:W-:Y:S04]  /*3f90*/  ELECT P4, URZ, PT ;  /* 0x0000000000ff782f */ /* 0x000fe80003880000 */
[----:B------:R-:W-:Y:S11]  /*3fa0*/  PLOP3.LUT P4, PT, P0, P4, PT, 0xf2, 0x2f ;  /* 0x00000000002f781c */ /* 0x000ff60000789e72 */
[----:B------:R-:W-:Y:S02]  /*3fb0*/  @!UPT UIADD3 URZ, UPT, UPT, URZ, URZ, URZ ;  /* 0x000000fffffff290 */ /* 0x000fe4000fffe0ff */
[----:B------:R-:W-:Y:S05]  /*3fc0*/  @!P4 IADD3 R9, P0, PT, R38, 0x780, RZ ;  /* 0x000007802609c810 */ /* 0x000fea0007f1e0ff */
[----:B--2---:R-:W-:Y:S01]  /*3fd0*/  @!P4 IMAD.X R3, RZ, RZ, R39, P0 ;  /* 0x000000ffff03c224 */ /* 0x004fe200000e0627 */
[----:B-1----:R-:W-:Y:S07]  /*3fe0*/  @!P2 BRA `(.L_x_68) ;  /* 0x0000005c0080a947 */ /* 0x002fee0003800000 */
.L_x_154:
[----:B------:R-:W-:Y:S01]  /*3ff0*/  @!P4 R2UR UR8, R9 ;  /* 0x000000000908c2ca */ /* 0x000fe200000e0000 */
[----:B------:R-:W-:Y:S01]  /*4000*/  VOTEU.ALL UP3, P4 ;  /* 0x0000000000ff7886 */ /* 0x000fe20002060000 */
[----:B------:R-:W-:Y:S01]  /*4010*/  @!P4 R2UR UR7, R3 ;  /* 0x000000000307c2ca */ /* 0x000fe200000e0000 */
[----:B------:R-:W-:Y:S01]  /*4020*/  VOTEU.ALL UP2, P4 ;  /* 0x0000000000ff7886 */ /* 0x000fe20002040000 */
[----:B------:R-:W-:Y:S01]  /*4030*/  UMOV UR14, 0x0 ;  /* 0x00000000000e7882 */ /* 0x000fe20000000000 */
[----:B------:R-:W-:Y:S01]  /*4040*/  UMOV UR15, 0x10000000 ;  /* 0x10000000000f7882 */ /* 0x000fe20000000000 */
[----:B------:R-:W-:Y:S01]  /*4050*/  @!UP3 UIADD3 UR56, UPT, UPT, UR4, 0x200, URZ ;  /* 0x000002000438b890 */ /* 0x000fe2000fffe0ff */
[----:B-1----:R-:W-:Y:S01]  /*4060*/  @!P4 IMAD.MOV.U32 R0, RZ, RZ, 0x4000 ;  /* 0x00004000ff00c424 */ /* 0x002fe200078e00ff */
[----:B------:R-:W-:Y:S01]  /*4070*/  UMOV UR60, UR36 ;  /* 0x00000024003c7c82 */ /* 0x000fe20008000000 */
[----:B------:R-:W-:Y:S01]  /*4080*/  @!UP3 UIADD3 UR26, UPT, UPT, UR58, 0x20, URZ ;  /* 0x000000203a1ab890 */ /* 0x000fe2000fffe0ff */
[----:B------:R-:W-:Y:S01]  /*4090*/  @!P4 IADD3 R9, P0, PT, R38, 0x780, RZ ;  /* 0x000007802609c810 */ /* 0x000fe20007f1e0ff */
[----:B------:R-:W-:Y:S02]  /*40a0*/  @!UP3 UIADD3 UR24, UPT, UPT, UR4, 0x1200, URZ ;  /* 0x000012000418b890 */ /* 0x000fe4000fffe0ff */
[----:B------:R-:W-:Y:S01]  /*40b0*/  IMAD.U32 R14, RZ, RZ, UR8 ;  /* 0x00000008ff0e7e24 */ /* 0x000fe2000f8e00ff */
[----:B------:R-:W-:Y:S01]  /*40c0*/  VOTEU.ALL UP1, P4 ;  /* 0x0000000000ff7886 */ /* 0x000fe20002020000 */
[----:B------:R-:W-:Y:S01]  /*40d0*/  IMAD.U32 R15, RZ, RZ, UR7 ;  /* 0x00000007ff0f7e24 */ /* 0x000fe2000f8e00ff */
[----:B------:R-:W-:Y:S01]  /*40e0*/  UMOV UR25, UR57 ;  /* 0x0000003900197c82 */ /* 0x000fe20008000000 */
[----:B------:R-:W-:Y:S01]  /*40f0*/  UMOV UR27, UR59 ;  /* 0x0000003b001b7c82 */ /* 0x000fe20008000000 */
[----:B------:R-:W-:Y:S01]  /*4100*/  @!P4 R2UR UR22, R14 ;  /* 0x000000000e16c2ca */ /* 0x000fe200000e0000 */
[----:B------:R-:W-:Y:S01]  /*4110*/  UMOV UR28, UR36 ;  /* 0x00000024001c7c82 */ /* 0x000fe20008000000 */
[----:B------:R-:W-:Y:S01]  /*4120*/  @!P4 R2UR UR23, R15 ;  /* 0x000000000f17c2ca */ /* 0x000fe200000e0000 */
[----:B------:R-:W-:Y:S01]  /*4130*/  @!UP3 UIADD3 UR18, UPT, UPT, UR58, 0x40, URZ ;  /* 0x000000403a12b890 */ /* 0x000fe2000fffe0ff */
[----:B------:R-:W-:Y:S01]  /*4140*/  @!P4 IMAD.X R3, RZ, RZ, R39, P0 ;  /* 0x000000ffff03c224 */ /* 0x000fe200000e0627 */
[----:B------:R-:W-:Y:S01]  /*4150*/  @!UP3 UIADD3 UR16, UPT, UPT, UR4, 0x2200, URZ ;  /* 0x000022000410b890 */ /* 0x000fe2000fffe0ff */
[----:B------:R-:W-:Y:S01]  /*4160*/  VOTEU.ALL UP0, P4 ;  /* 0x0000000000ff7886 */ /* 0x000fe20002000000 */
[----:B------:R-:W-:Y:S01]  /*4170*/  UMOV UR17, UR57 ;  /* 0x0000003900117c82 */ /* 0x000fe20008000000 */
[----:B------:R-:W-:Y:S01]  /*4180*/  UMOV UR19, UR59 ;  /* 0x0000003b00137c82 */ /* 0x000fe20008000000 */
[----:B------:R-:W-:Y:S01]  /*4190*/  UMOV UR20, UR36 ;  /* 0x0000002400147c82 */ /* 0x000fe20008000000 */
[----:B------:R-:W-:Y:S02]  /*41a0*/  @!UP3 UIADD3 UR10, UPT, UPT, UR58, 0x60, URZ ;  /* 0x000000603a0ab890 */ /* 0x000fe4000fffe0ff */
[----:B------:R-:W-:Y:S03]  /*41b0*/  @!UP3 UIADD3 UR8, UPT, UPT, UR4, 0x3200, URZ ;  /* 0x000032000408b890 */ /* 0x000fe6000fffe0ff */
[----:B------:R1:W-:Y:S01]  /*41c0*/  @!UP2 UTMALDG.3D [UR56], [UR22], desc[UR14] ;  /* 0x00000e381600a5b4 */ /* 0x0003e20008011000 */
[----:B------:R-:W-:Y:S01]  /*41d0*/  UMOV UR9, UR57 ;  /* 0x0000003900097c82 */ /* 0x000fe20008000000 */
[----:B------:R-:W-:Y:S01]  /*41e0*/  UMOV UR11, UR59 ;  /* 0x0000003b000b7c82 */ /* 0x000fe20008000000 */
[----:B------:R-:W-:Y:S01]  /*41f0*/  UMOV UR12, UR36 ;  /* 0x00000024000c7c82 */ /* 0x000fe20008000000 */
[----:B------:R-:W-:Y:S01]  /*4200*/  UPRMT UR7, UR37, 0x654, UR57 ;  /* 0x0000065425077896 */ /* 0x000fe20008000039 */
[----:B------:R1:W-:Y:S01]  /*4210*/  @!UP1 UTMALDG.3D [UR24], [UR22], desc[UR14] ;  /* 0x00000e18160095b4 */ /* 0x0003e20008011000 */
[----:B------:R-:W-:Y:S01]  /*4220*/  VOTEU.ALL UP1, P4 ;  /* 0x0000000000ff7886 */ /* 0x000fe20002020000 */
[----:B------:R1:W-:Y:S04]  /*4230*/  @!UP0 UTMALDG.3D [UR16], [UR22], desc[UR14] ;  /* 0x00000e10160085b4 */ /* 0x0003e80008011000 */
[----:B------:R1:W-:Y:S01]  /*4240*/  @!UP1 UTMALDG.3D [UR8], [UR22], desc[UR14] ;  /* 0x00000e08160095b4 */ /* 0x0003e20008011000 */
[----:B------:R1:W-:Y:S01]  /*4250*/  @!P4 SYNCS.ARRIVE.TRANS64.RED.A0TR RZ, [UR4+0x60], R0 ;  /* 0x00006000ffffc9a7 */ /* 0x0003e20008300404 */
[----:B------:R-:W-:Y:S01]  /*4260*/  SYNCS.ARRIVE.TRANS64.RED.A1T0 RZ, [UR7], RZ ;  /* 0x000000ffffff79a7 */ /* 0x000fe20008100407 */
[----:B------:R-:W2:Y:S02]  /*4270*/  SYNCS.PHASECHK.TRANS64.TRYWAIT P2, [UR4+0x88], R11 ;  /* 0x0000880bff0075a7 */ /* 0x000ea40008041104 */
[----:B-12---:R-:W-:Y:S05]  /*4280*/  @!P2 BRA `(.L_x_69) ;  /* 0x0000005800f0a947 */ /* 0x006fea0003800000 */
.L_x_156:
        /* <DEDUP_REMOVED lines=8> */
[----:B------:R-:W-:Y:S01]  /*4310*/  @!UP3 UIADD3 UR48, UPT, UPT, UR4, 0x4200, URZ ;  /* 0x000042000430b890 */ /* 0x000fe2000fffe0ff */
[----:B------:R-:W-:Y:S01]  /*4320*/  @!P4 IADD3 R37, P0, PT, R38, 0x780, RZ ;  /* 0x000007802625c810 */ /* 0x000fe20007f1e0ff */
[----:B------:R-:W-:Y:S01]  /*4330*/  UMOV UR50, UR58 ;  /* 0x0000003a00327c82 */ /* 0x000fe20008000000 */
[----:B------:R-:W-:Y:S01]  /*4340*/  UMOV UR52, UR36 ;  /* 0x0000002400347c82 */ /* 0x000fe20008000000 */
[----:B------:R-:W-:Y:S01]  /*4350*/  @!UP3 UIADD3 UR26, UPT, UPT, UR58, 0x20, URZ ;  /* 0x000000203a1ab890 */ /* 0x000fe2000fffe0ff */
[----:B------:R-:W-:Y:S01]  /*4360*/  IMAD.U32 R14, RZ, RZ, UR8 ;  /* 0x00000008ff0e7e24 */ /* 0x000fe2000f8e00ff */
[----:B------:R-:W-:Y:S01]  /*4370*/  @!UP3 UIADD3 UR24, UPT, UPT, UR4, 0x5200, URZ ;  /* 0x000052000418b890 */ /* 0x000fe2000fffe0ff */
[----:B------:R-:W-:Y:S01]  /*4380*/  IMAD.U32 R15, RZ, RZ, UR7 ;  /* 0x00000007ff0f7e24 */ /* 0x000fe2000f8e00ff */
[----:B------:R-:W-:Y:S01]  /*4390*/  VOTEU.ALL UP1, P4 ;  /* 0x0000000000ff7886 */ /* 0x000fe20002020000 */
[----:B------:R-:W-:Y:S01]  /*43a0*/  UMOV UR25, UR49 ;  /* 0x0000003100197c82 */ /* 0x000fe20008000000 */
[----:B------:R-:W-:Y:S01]  /*43b0*/  @!P4 R2UR UR22, R14 ;  /* 0x000000000e16c2ca */ /* 0x000fe200000e0000 */
[----:B------:R-:W-:Y:S01]  /*43c0*/  UMOV UR28, UR36 ;  /* 0x00000024001c7c82 */ /* 0x000fe20008000000 */
[----:B------:R-:W-:Y:S01]  /*43d0*/  @!P4 R2UR UR23, R15 ;  /* 0x000000000f17c2ca */ /* 0x000fe200000e0000 */
[----:B------:R-:W-:Y:S01]  /*43e0*/  UMOV UR27, UR51 ;  /* 0x00000033001b7c82 */ /* 0x000fe20008000000 */
        /* <DEDUP_REMOVED lines=8> */
[----:B------:R-:W-:Y:S02]  /*4470*/  @!UP3 UIADD3 UR8, UPT, UPT, UR4, 0x7200, URZ ;  /* 0x000072000408b890 */ /* 0x000fe4000fffe0ff */
        /* <DEDUP_REMOVED lines=13> */
.L_x_158:
[----:B------:R-:W2:Y:S01]  /*4550*/  LDC.64 R16, c[0x0][0xd10] ;  /* 0x00034400ff107b82 */ /* 0x000ea20000000a00 */
[----:B------:R-:W-:Y:S01]  /*4560*/  @!P4 R2UR UR8, R37 ;  /* 0x000000002508c2ca */ /* 0x000fe200000e0000 */
[----:B------:R-:W-:Y:S01]  /*4570*/  VOTEU.ALL UP3, P4 ;  /* 0x0000000000ff7886 */ /* 0x000fe20002060000 */
[----:B------:R-:W-:Y:S01]  /*4580*/  @!P4 R2UR UR7, R24 ;  /* 0x000000001807c2ca */ /* 0x000fe200000e0000 */
[----:B------:R-:W-:Y:S01]  /*4590*/  VOTEU.ALL UP2, P4 ;  /* 0x0000000000ff7886 */ /* 0x000fe20002040000 */
[----:B------:R-:W-:Y:S03]  /*45a0*/  UMOV UR14, 0x0 ;  /* 0x00000000000e7882 */ /* 0x000fe60000000000 */
[----:B------:R-:W3:Y:S01]  /*45b0*/  LDC.64 R14, c[0x0][0xd18] ;  /* 0x00034600ff0e7b82 */ /* 0x000ee20000000a00 */
[----:B------:R-:W-:Y:S01]  /*45c0*/  @!UP3 UIADD3 UR43, UPT, UPT, UR59, 0x40, URZ ;  /* 0x000000403b2bb890 */ /* 0x000fe2000fffe0ff */
[----:B------:R-:W-:Y:S01]  /*45d0*/  @!P4 IMAD.MOV.U32 R24, RZ, RZ, 0x4000 ;  /* 0x00004000ff18c424 */ /* 0x000fe200078e00ff */
[----:B------:R-:W-:Y:S01]  /*45e0*/  @!UP3 UIADD3 UR40, UPT, UPT, UR4, 0x8200, URZ ;  /* 0x000082000428b890 */ /* 0x000fe2000fffe0ff */
[----:B------:R-:W-:Y:S01]  /*45f0*/  @P3 SHF.R.U32.HI R33, RZ, 0x10, R29 ;  /* 0x00000010ff213819 */ /* 0x000fe2000001161d */
[----:B------:R-:W-:Y:S03]  /*4600*/  UMOV UR15, 0x10000000 ;  /* 0x10000000000f7882 */ /* 0x000fe60000000000 */
[----:B-1----:R-:W1:Y:S01]  /*4610*/  @!P1 LDC R0, c[0x0][0xd20] ;  /* 0x00034800ff009b82 */ /* 0x002e620000000800 */
[----:B------:R-:W-:Y:S01]  /*4620*/  UMOV UR42, UR58 ;  /* 0x0000003a002a7c82 */ /* 0x000fe20008000000 */
[----:B------:R-:W-:Y:S01]  /*4630*/  IMAD.U32 R40, RZ, RZ, UR8 ;  /* 0x00000008ff287e24 */ /* 0x000fe2000f8e00ff */
[----:B------:R-:W-:Y:S05]  /*4640*/  UMOV UR44, UR36 ;  /* 0x00000024002c7c82 */ /* 0x000fea0008000000 */
[----:B------:R-:W4:Y:S01]  /*4650*/  @!P1 LDC R3, c[0x0][0xd0c] ;  /* 0x00034300ff039b82 */ /* 0x000f220000000800 */
[----:B------:R-:W-:Y:S01]  /*4660*/  IMAD.U32 R41, RZ, RZ, UR7 ;  /* 0x00000007ff297e24 */ /* 0x000fe2000f8e00ff */
[----:B------:R-:W-:Y:S01]  /*4670*/  @!UP3 UIADD3 UR26, UPT, UPT, UR58, 0x20, URZ ;  /* 0x000000203a1ab890 */ /* 0x000fe2000fffe0ff */
[----:B------:R-:W-:Y:S01]  /*4680*/  @!P4 R2UR UR22, R40 ;  /* 0x000000002816c2ca */ /* 0x000fe200000e0000 */
[----:B------:R-:W-:Y:S01]  /*4690*/  @!UP3 UIADD3 UR24, UPT, UPT, UR4, 0x9200, URZ ;  /* 0x000092000418b890 */ /* 0x000fe2000fffe0ff */
[----:B------:R-:W-:Y:S01]  /*46a0*/  VIADD R35, R35, 0x1 ;  /* 0x0000000123237836 */ /* 0x000fe20000000000 */
[----:B------:R-:W-:Y:S01]  /*46b0*/  @!P4 R2UR UR23, R41 ;  /* 0x000000002917c2ca */ /* 0x000fe200000e0000 */
[----:B------:R-:W-:Y:S01]  /*46c0*/  VOTEU.ALL UP1, P4 ;  /* 0x0000000000ff7886 */ /* 0x000fe20002020000 */
[----:B------:R-:W-:Y:S01]  /*46d0*/  UMOV UR25, UR41 ;  /* 0x0000002900197c82 */ /* 0x000fe20008000000 */
[----:B------:R-:W-:Y:S01]  /*46e0*/  UMOV UR28, UR36 ;  /* 0x00000024001c7c82 */ /* 0x000fe20008000000 */
[----:B------:R-:W-:Y:S01]  /*46f0*/  UMOV UR27, UR43 ;  /* 0x0000002b001b7c82 */ /* 0x000fe20008000000 */
[----:B------:R-:W-:Y:S02]  /*4700*/  @!UP3 UIADD3 UR18, UPT, UPT, UR58, 0x40, URZ ;  /* 0x000000403a12b890 */ /* 0x000fe4000fffe0ff */
[----:B------:R-:W-:Y:S01]  /*4710*/  @!UP3 UIADD3 UR16, UPT, UPT, UR4, 0xa200, URZ ;  /* 0x0000a2000410b890 */ /* 0x000fe2000fffe0ff */
[----:B------:R-:W-:Y:S01]  /*4720*/  VOTEU.ALL UP0, P4 ;  /* 0x0000000000ff7886 */ /* 0x000fe20002000000 */
[----:B------:R-:W-:Y:S01]  /*4730*/  UMOV UR17, UR41 ;  /* 0x0000002900117c82 */ /* 0x000fe20008000000 */
[----:B------:R-:W-:Y:S01]  /*4740*/  UMOV UR20, UR36 ;  /* 0x0000002400147c82 */ /* 0x000fe20008000000 */
[----:B------:R-:W-:Y:S02]  /*4750*/  UMOV UR19, UR43 ;  /* 0x0000002b00137c82 */ /* 0x000fe40008000000 */
[----:B------:R1:W-:Y:S01]  /*4760*/  @!UP2 UTMALDG.3D [UR40], [UR22], desc[UR14] ;  /* 0x00000e281600a5b4 */ /* 0x0003e20008011000 */
[----:B------:R-:W-:Y:S02]  /*4770*/  @!UP3 UIADD3 UR10, UPT, UPT, UR58, 0x60, URZ ;  /* 0x000000603a0ab890 */ /* 0x000fe4000fffe0ff */
[----:B------:R-:W-:Y:S01]  /*4780*/  @!UP3 UIADD3 UR8, UPT, UPT, UR4, 0xb200, URZ ;  /* 0x0000b2000408b890 */ /* 0x000fe2000fffe0ff */
[----:B------:R-:W-:Y:S01]  /*4790*/  UMOV UR9, UR41 ;  /* 0x0000002900097c82 */ /* 0x000fe20008000000 */
[----:B------:R-:W-:Y:S01]  /*47a0*/  UMOV UR12, UR36 ;  /* 0x00000024000c7c82 */ /* 0x000fe20008000000 */
[----:B------:R-:W-:Y:S01]  /*47b0*/  UMOV UR11, UR43 ;  /* 0x0000002b000b7c82 */ /* 0x000fe20008000000 */
[----:B------:R1:W-:Y:S01]  /*47c0*/  @!UP1 UTMALDG.3D [UR24], [UR22], desc[UR14] ;  /* 0x00000e18160095b4 */ /* 0x0003e20008011000 */
[----:B------:R-:W-:Y:S01]  /*47d0*/  VOTEU.ALL UP1, P4 ;  /* 0x0000000000ff7886 */ /* 0x000fe20002020000 */
[----:B------:R-:W-:Y:S01]  /*47e0*/  UPRMT UR7, UR37, 0x654, UR41 ;  /* 0x0000065425077896 */ /* 0x000fe20008000029 */
[----:B--2---:R-:W-:Y:S01]  /*47f0*/  @!P1 IMAD.HI.U32 R12, R13, R16, RZ ;  /* 0x000000100d0c9227 */ /* 0x004fe200078e00ff */
[----:B---3--:R-:W-:Y:S02]  /*4800*/  @!P1 ISETP.NE.AND P0, PT, R14, 0x1, PT ;  /* 0x000000010e00980c */ /* 0x008fe40003f05270 */
[----:B----4-:R-:W-:Y:S01]  /*4810*/  @!P1 ISETP.NE.AND P2, PT, R3, 0x1, PT ;  /* 0x000000010300980c */ /* 0x010fe20003f45270 */
[C---:B------:R-:W-:Y:S01]  /*4820*/  @!P1 IMAD.HI.U32 R9, R10.reuse, R15, RZ ;  /* 0x0000000f0a099227 */ /* 0x040fe200078e00ff */
[----:B------:R2:W-:Y:S02]  /*4830*/  @!UP0 UTMALDG.3D [UR16], [UR22], desc[UR14] ;  /* 0x00000e10160085b4 */ /* 0x0005e40008011000 */
[----:B------:R-:W-:Y:S02]  /*4840*/  @!P1 SHF.R.U32.HI R12, RZ, R17, R12 ;  /* 0x00000011ff0c9219 */ /* 0x000fe4000001160c */
[----:B-1----:R-:W-:Y:S02]  /*4850*/  @!P1 SHF.R.U32.HI R9, RZ, R0, R9 ;  /* 0x00000000ff099219 */ /* 0x002fe40000011609 */
[----:B------:R-:W-:Y:S01]  /*4860*/  @!P1 SEL R12, R13, R12, !P2 ;  /* 0x0000000c0d0c9207 */ /* 0x000fe20005000000 */
[----:B------:R2:W-:Y:S01]  /*4870*/  @!UP1 UTMALDG.3D [UR8], [UR22], desc[UR14] ;  /* 0x00000e08160095b4 */ /* 0x0005e20008011000 */
[----:B------:R2:W-:Y:S01]  /*4880*/  @!P4 SYNCS.ARRIVE.TRANS64.RED.A0TR RZ, [UR4+0x70], R24 ;  /* 0x00007018ffffc9a7 */ /* 0x0005e20008300404 */
[----:B------:R-:W-:Y:S05]  /*4890*/  @!P1 SEL R9, R10, R9, !P0 ;  /* 0x000000090a099207 */ /* 0x000fea0004000000 */
[----:B------:R-:W-:Y:S02]  /*48a0*/  @!P1 IMAD.IADD R0, R9, 0x1, -R12 ;  /* 0x0000000109009824 */ /* 0x000fe400078e0a0c */
[----:B------:R-:W-:Y:S02]  /*48b0*/  @!P1 IMAD.IADD R9, R12, 0x1, -R9 ;  /* 0x000000010c099824 */ /* 0x000fe400078e0a09 */
[----:B------:R-:W-:Y:S02]  /*48c0*/  @!P1 IMAD R13, R0, R3, R13 ;  /* 0x00000003000d9224 */ /* 0x000fe400078e020d */
[----:B------:R-:W-:Y:S01]  /*48d0*/  @!P1 IMAD R10, R9, R14, R10 ;  /* 0x0000000e090a9224 */ /* 0x000fe200078e020a */
[----:B------:R-:W-:Y:S01]  /*48e0*/  SYNCS.ARRIVE.TRANS64.RED.A1T0 RZ, [UR7], RZ ;  /* 0x000000ffffff79a7 */ /* 0x000fe20008100407 */
[----:B------:R-:W1:Y:S02]  /*48f0*/  SYNCS.PHASECHK.TRANS64.TRYWAIT P5, [UR4+0x98], R11 ;  /* 0x0000980bff0075a7 */ /* 0x000e6400080a1104 */
[----:B-12---:R-:W-:Y:S05]  /*4900*/  @!P5 BRA `(.L_x_71) ;  /* 0x000000540080d947 */ /* 0x006fea0003800000 */
.L_x_160:
[----:B------:R-:W-:Y:S01]  /*4910*/  @!P4 IADD3 R3, P0, PT, R38, 0x780, RZ ;  /* 0x000007802603c810 */ /* 0x000fe20007f1e0ff */
[----:B------:R-:W-:Y:S01]  /*4920*/  VOTEU.ALL UP2, P4 ;  /* 0x0000000000ff7886 */ /* 0x000fe20002040000 */
[----:B------:R-:W-:Y:S01]  /*4930*/  UMOV UR14, 0x0 ;  /* 0x00000000000e7882 */ /* 0x000fe20000000000 */
[----:B------:R-:W-:Y:S01]  /*4940*/  UMOV UR15, 0x10000000 ;  /* 0x10000000000f7882 */ /* 0x000fe20000000000 */
[----:B------:R-:W-:Y:S01]  /*4950*/  @!P4 R2UR UR8, R3 ;  /* 0x000000000308c2ca */ /* 0x000fe200000e0000 */
[----:B-1----:R-:W-:Y:S01]  /*4960*/  @!P4 IMAD.X R0, RZ, RZ, R39, P0 ;  /* 0x000000ffff00c224 */ /* 0x002fe200000e0627 */
[----:B------:R-:W-:Y:S01]  /*4970*/  UMOV UR34, UR58 ;  /* 0x0000003a00227c82 */ /* 0x000fe20008000000 */
[----:B------:R-:W-:Y:S01]  /*4980*/  VOTEU.ALL UP1, P4 ;  /* 0x0000000000ff7886 */ /* 0x000fe20002020000 */
[----:B------:R-:W-:Y:S01]  /*4990*/  UMOV UR12, UR36 ;  /* 0x00000024000c7c82 */ /* 0x000fe20008000000 */
[----:B------:R-:W-:Y:S01]  /*49a0*/  VOTEU.ALL UP3, P4 ;  /* 0x0000000000ff7886 */ /* 0x000fe20002060000 */
[----:B------:R-:W-:Y:S01]  /*49b0*/  @!P4 R2UR UR7, R0 ;  /* 0x000000000007c2ca */ /* 0x000fe200000e0000 */
[----:B------:R-:W-:Y:S01]  /*49c0*/  VOTEU.ALL UP0, P4 ;  /* 0x0000000000ff7886 */ /* 0x000fe20002000000 */
[----:B------:R-:W-:Y:S01]  /*49d0*/  UMOV UR28, UR36 ;  /* 0x00000024001c7c82 */ /* 0x000fe20008000000 */
[----:B------:R-:W-:Y:S01]  /*49e0*/  UMOV UR20, UR36 ;  /* 0x0000002400147c82 */ /* 0x000fe20008000000 */
[----:B------:R-:W-:Y:S01]  /*49f0*/  @!UP3 UIADD3 UR33, UPT, UPT, UR4, 0x78, URZ ;  /* 0x000000780421b890 */ /* 0x000fe2000fffe0ff */
[----:B------:R-:W-:Y:S01]  /*4a00*/  IMAD.IADD R0, R13, 0x1, R88 ;  /* 0x000000010d007824 */ /* 0x000fe200078e0258 */
[----:B------:R-:W-:Y:S01]  /*4a10*/  @!UP3 UIADD3 UR35, UPT, UPT, UR59, 0x60, URZ ;  /* 0x000000603b23b890 */ /* 0x000fe2000fffe0ff */
[----:B------:R-:W-:Y:S01]  /*4a20*/  IMAD.U32 R14, RZ, RZ, UR8 ;  /* 0x00000008ff0e7e24 */ /* 0x000fe2000f8e00ff */
[----:B------:R-:W-:Y:S01]  /*4a30*/  @!UP3 UIADD3 UR32, UPT, UPT, UR4, 0xc200, URZ ;  /* 0x0000c2000420b890 */ /* 0x000fe2000fffe0ff */
[----:B------:R-:W-:Y:S01]  /*4a40*/  ISETP.NE.AND P0, PT, R35, 0x2, PT ;  /* 0x000000022300780c */ /* 0x000fe20003f05270 */
[----:B------:R-:W-:Y:S01]  /*4a50*/  @!UP3 UIADD3 UR10, UPT, UPT, UR58, 0x20, URZ ;  /* 0x000000203a0ab890 */ /* 0x000fe2000fffe0ff */
[----:B------:R-:W-:Y:S01]  /*4a60*/  LOP3.LUT R36, R36, 0x1, RZ, 0x3c, !PT ;  /* 0x0000000124247812 */ /* 0x000fe200078e3cff */
[----:B------:R-:W-:Y:S01]  /*4a70*/  @!UP3 UIADD3 UR8, UPT, UPT, UR4, 0xd200, URZ ;  /* 0x0000d2000408b890 */ /* 0x000fe2000fffe0ff */
[----:B------:R-:W-:Y:S01]  /*4a80*/  IMAD.U32 R15, RZ, RZ, UR7 ;  /* 0x00000007ff0f7e24 */ /* 0x000fe2000f8e00ff */
[----:B------:R-:W-:Y:S01]  /*4a90*/  @!P4 R2UR UR22, R14 ;  /* 0x000000000e16c2ca */ /* 0x000fe200000e0000 */
[----:B------:R-:W-:Y:S01]  /*4aa0*/  UMOV UR9, UR33 ;  /* 0x0000002100097c82 */ /* 0x000fe20008000000 */
[----:B------:R-:W-:Y:S01]  /*4ab0*/  UMOV UR11, UR35 ;  /* 0x00000023000b7c82 */ /* 0x000fe20008000000 */
[----:B------:R-:W-:Y:S01]  /*4ac0*/  @!UP3 UIADD3 UR26, UPT, UPT, UR58, 0x40, URZ ;  /* 0x000000403a1ab890 */ /* 0x000fe2000fffe0ff */
[----:B------:R-:W-:Y:S01]  /*4ad0*/  @!P4 R2UR UR23, R15 ;  /* 0x000000000f17c2ca */ /* 0x000fe200000e0000 */
[----:B------:R-:W-:Y:S01]  /*4ae0*/  @!UP3 UIADD3 UR24, UPT, UPT, UR4, 0xe200, URZ ;  /* 0x0000e2000418b890 */ /* 0x000fe2000fffe0ff */
[----:B------:R-:W-:Y:S01]  /*4af0*/  SEL R3, RZ, 0x1, P0 ;  /* 0x00000001ff037807 */ /* 0x000fe20000000000 */
[----:B------:R-:W-:Y:S01]  /*4b00*/  UMOV UR25, UR33 ;  /* 0x0000002100197c82 */ /* 0x000fe20008000000 */
[----:B------:R-:W-:Y:S01]  /*4b10*/  UMOV UR27, UR35 ;  /* 0x00000023001b7c82 */ /* 0x000fe20008000000 */
[----:B------:R-:W-:Y:S01]  /*4b20*/  @!UP3 UIADD3 UR18, UPT, UPT, UR58, 0x60, URZ ;  /* 0x000000603a12b890 */ /* 0x000fe2000fffe0ff */
[----:B------:R-:W-:Y:S01]  /*4b30*/  LOP3.LUT R34, R34, R3, RZ, 0x3c, !PT ;  /* 0x0000000322227212 */ /* 0x000fe200078e3cff */
[----:B------:R-:W-:Y:S01]  /*4b40*/  @!UP3 UIADD3 UR16, UPT, UPT, UR4, 0xf200, URZ ;  /* 0x0000f2000410b890 */ /* 0x000fe2000fffe0ff */
[----:B------:R-:W-:Y:S01]  /*4b50*/  IMAD.IADD R24, R10, 0x1, R81 ;  /* 0x000000010a187824 */ /* 0x000fe200078e0251 */
[----:B------:R-:W-:Y:S01]  /*4b60*/  UMOV UR17, UR33 ;  /* 0x0000002100117c82 */ /* 0x000fe20008000000 */
[----:B------:R-:W-:Y:S01]  /*4b70*/  UMOV UR19, UR35 ;  /* 0x0000002300137c82 */ /* 0x000fe20008000000 */
[----:B------:R-:W-:Y:S02]  /*4b80*/  SEL R35, R35, RZ, P0 ;  /* 0x000000ff23237207 */ /* 0x000fe40000000000 */
[----:B------:R1:W-:Y:S01]  /*4b90*/  @!UP2 UTMALDG.3D [UR32], [UR22], desc[UR14] ;  /* 0x00000e201600a5b4 */ /* 0x0003e20008011000 */
[----:B------:R2:W-:Y:S01]  /*4ba0*/  @!UP1 UTMALDG.3D [UR8], [UR22], desc[UR14] ;  /* 0x00000e08160095b4 */ /* 0x0005e20008011000 */
[----:B------:R-:W-:Y:S01]  /*4bb0*/  VOTEU.ALL UP1, P4 ;  /* 0x0000000000ff7886 */ /* 0x000fe20002020000 */
[----:B------:R4:W-:Y:S04]  /*4bc0*/  @!UP0 UTMALDG.3D [UR24], [UR22], desc[UR14] ;  /* 0x00000e18160085b4 */ /* 0x0009e80008011000 */
[----:B------:R4:W-:Y:S01]  /*4bd0*/  @!UP1 UTMALDG.3D [UR16], [UR22], desc[UR14] ;  /* 0x00000e10160095b4 */ /* 0x0009e20008011000 */
[----:B------:R4:W-:Y:S01]  /*4be0*/  @!P4 SYNCS.ARRIVE.TRANS64.RED.A0TR RZ, [UR4+0x78], R32 ;  /* 0x00007820ffffc9a7 */ /* 0x0009e20008300404 */
[----:B------:R-:W-:Y:S01]  /*4bf0*/  UPLOP3.LUT UP1, UPT, UPT, UPT, UPT, 0x80, 0x8 ;  /* 0x000000000008789c */ /* 0x000fe20003f2f070 */
[----:B-1----:R-:W-:Y:S01]  /*4c00*/  @P3 R2UR UR36, R33 ;  /* 0x00000000212432ca */ /* 0x002fe200000e0000 */
[----:B------:R-:W-:Y:S01]  /*4c10*/  SYNCS.ARRIVE.TRANS64.RED.A1T0 RZ, [UR5], RZ ;  /* 0x000000ffffff79a7 */ /* 0x000fe20008100405 */
[----:B--2---:R-:W-:Y:S01]  /*4c20*/  R2UR UR11, R0 ;  /* 0x00000000000b72ca */ /* 0x004fe200000e0000 */
[----:B------:R-:W-:Y:S03]  /*4c30*/  @!UPT UIADD3 URZ, UPT, UPT, URZ, URZ, URZ ;  /* 0x000000fffffff290 */ /* 0x000fe6000fffe0ff */
[----:B------:R-:W-:Y:S11]  /*4c40*/  @P3 BRA `(.L_x_72) ;  /* 0xffffffec004c3947 */ /* 0x000ff6000383ffff */
[----:B------:R-:W-:-:S04]  /*4c50*/  SHF.L.U32 R3, R36, 0x1f, RZ ;  /* 0x0000001f24037819 */ /* 0x000fc800000006ff */
[----:B------:R-:W1:Y:S02]  /*4c60*/  SYNCS.PHASECHK.TRANS64.TRYWAIT P0, [UR4+0x80], R3 ;  /* 0x00008003ff0075a7 */ /* 0x000e640008001104 */
[----:B-1----:R-:W-:Y:S05]  /*4c70*/  @!P0 BRA `(.L_x_73) ;  /* 0x0000005000bc8947 */ /* 0x002fea0003800000 */
.L_x_162:
[----:B------:R-:W2:Y:S02]  /*4c80*/  SYNCS.PHASECHK.TRANS64.TRYWAIT P0, [UR4+0x88], R3 ;  /* 0x00008803ff0075a7 */ /* 0x000ea40008001104 */
[----:B--2---:R-:W-:Y:S05]  /*4c90*/  @!P0 BRA `(.L_x_74) ;  /* 0x0000005000cc8947 */ /* 0x004fea0003800000 */
.L_x_164:
[----:B------:R-:W2:Y:S02]  /*4ca0*/  SYNCS.PHASECHK.TRANS64.TRYWAIT P0, [UR4+0x90], R3 ;  /* 0x00009003ff0075a7 */ /* 0x000ea40008001104 */
[----:B--2---:R-:W-:Y:S05]  /*4cb0*/  @!P0 BRA `(.L_x_75) ;  /* 0x0000005000dc8947 */ /* 0x004fea0003800000 */
.L_x_166:
[----:B-1----:R-:W-:-:S07]  /*4cc0*/  MOV R0, UR4 ;  /* 0x0000000400007c02 */ /* 0x002fce0008000f00 */
.L_x_76:
[----:B-1----:R-:W-:-:S04]  /*4cd0*/  SHF.L.U32 R3, R36, 0x1f, RZ ;  /* 0x0000001f24037819 */ /* 0x002fc800000006ff */
[----:B------:R1:W2:Y:S03]  /*4ce0*/  SYNCS.PHASECHK.TRANS64.TRYWAIT P0, [R0+URZ+0x98], R3 ;  /* 0x00009803000075a7 */ /* 0x0002a600080011ff */
[----:B--2---:R-:W-:Y:S05]  /*4cf0*/  @!P0 NANOSLEEP.SYNCS 0x989680 ;  /* 0x009896800000895d */ /* 0x004fea0003900000 */
[----:B------:R-:W2:Y:S02]  /*4d00*/  @!P0 SYNCS.PHASECHK.TRANS64 P0, [R0+URZ+0x98], R3 ;  /* 0x00009803000085a7 */ /* 0x000ea400080010ff */
[----:B--2-4-:R-:W-:Y:S05]  /*4d10*/  @P0 EXIT ;  /* 0x000000000000094d */ /* 0x014fea0003800000 */
[----:B------:R-:W-:Y:S05]  /*4d20*/  BRA `(.L_x_76) ;  /* 0xfffffffc00e87947 */ /* 0x000fea000383ffff */
.L_x_61:
[----:B------:R-:W-:-:S06]  /*4d30*/  UISETP.GE.AND UP0, UPT, UR8, 0x4, UPT ;  /* 0x000000040800788c */ /* 0x000fcc000bf06270 */
[----:B------:R-:W-:-:S13]  /*4d40*/  PLOP3.LUT P0, PT, PT, PT, UP0, 0x80, 0x8 ;  /* 0x000000000008781c */ /* 0x000fda0003f0f008 */
[----:B------:R-:W-:Y:S05]  /*4d50*/  @!P0 EXIT ;  /* 0x000000000000894d */ /* 0x000fea0003800000 */
[----:B------:R-:W-:Y:S01]  /*4d60*/  BAR.SYNC.DEFER_BLOCKING 0x6, 0xa0 ;  /* 0x0182800000007b1d */ /* 0x000fe20000010000 */
[C---:B------:R-:W-:Y:S01]  /*4d70*/  IMAD.SHL.U32 R4, R103.reuse, 0x4, RZ ;  /* 0x0000000467047824 */ /* 0x040fe200078e00ff */
[C---:B------:R-:W-:Y:S01]  /*4d80*/  R2P PR, R103.reuse, 0x18 ;  /* 0x0000001867007804 */ /* 0x040fe20000000000 */
[C---:B------:R-:W-:Y:S02]  /*4d90*/  IMAD.SHL.U32 R97, R103.reuse, 0x80, RZ ;  /* 0x0000008067617824 */ /* 0x040fe400078e00ff */
[----:B------:R-:W-:Y:S01]  /*4da0*/  HFMA2 R102, -RZ, RZ, 0, 9.5367431640625e-06 ;  /* 0x000000a0ff667431 */ /* 0x000fe200000001ff */
[----:B------:R-:W-:Y:S01]  /*4db0*/  SHF.L.U32 R45, R103, 0x10, RZ ;  /* 0x00000010672d7819 */ /* 0x000fe200000006ff */
[----:B------:R-:W-:Y:S01]  /*4dc0*/  UMOV UR48, 0x400 ;  /* 0x0000040000307882 */ /* 0x000fe20000000000 */
[----:B------:R-:W1:Y:S01]  /*4dd0*/  LDC R93, c[0x0][0x370] ;  /* 0x0000dc00ff5d7b82 */ /* 0x000e620000000800 */
[----:B------:R-:W-:Y:S01]  /*4de0*/  ULEA UR48, UR37, UR48, 0x18 ;  /* 0x0000003025307291 */ /* 0x000fe2000f8ec0ff */
[----:B------:R-:W-:Y:S01]  /*4df0*/  LOP3.LUT R97, R97, 0x307c, R4, 0xc8, !PT ;  /* 0x0000307c61617812 */ /* 0x000fe200078ec804 */
[----:B------:R-:W-:Y:S01]  /*4e00*/  HFMA2 R107, -RZ, RZ, 0, 0 ;  /* 0x00000000ff6b7431 */ /* 0x000fe200000001ff */
[----:B------:R-:W-:Y:S01]  /*4e10*/  LOP3.LUT R45, R45, 0x600000, RZ, 0xc0, !PT ;  /* 0x006000002d2d7812 */ /* 0x000fe200078ec0ff */
[----:B------:R-:W-:Y:S01]  /*4e20*/  UIADD3 UR4, UPT, UPT, UR48, 0x200, URZ ;  /* 0x0000020030047890 */ /* 0x000fe2000fffe0ff */
[----:B------:R-:W-:Y:S01]  /*4e30*/  LOP3.LUT R103, R103, 0x60, RZ, 0xc0, !PT ;  /* 0x0000006067677812 */ /* 0x000fe200078ec0ff */
[----:B------:R-:W-:Y:S01]  /*4e40*/  VIADD R91, R97, UR48 ;  /* 0x00000030615b7c36 */ /* 0x000fe20008000000 */
[----:B------:R-:W2:Y:S01]  /*4e50*/  LDC R42, c[0x0][0xd0c] ;  /* 0x00034300ff2a7b82 */ /* 0x000ea20000000800 */
[----:B------:R-:W-:Y:S01]  /*4e60*/  IMAD.MOV.U32 R101, RZ, RZ, 0x1 ;  /* 0x00000001ff657424 */ /* 0x000fe200078e00ff */
[----:B------:R-:W-:Y:S01]  /*4e70*/  MOV R44, RZ ;  /* 0x000000ff002c7202 */ /* 0x000fe20000000f00 */
[C---:B------:R-:W-:Y:S01]  /*4e80*/  VIADD R3, R91.reuse, 0x200 ;  /* 0x000002005b037836 */ /* 0x040fe20000000000 */
[----:B------:R-:W-:Y:S01]  /*4e90*/  IADD3 R95, PT, PT, R91, 0x340, RZ ;  /* 0x000003405b5f7810 */ /* 0x000fe20007ffe0ff */
[----:B------:R-:W-:Y:S01]  /*4ea0*/  IMAD.MOV.U32 R100, RZ, RZ, RZ ;  /* 0x000000ffff647224 */ /* 0x000fe200078e00ff */
[----:B------:R-:W-:Y:S01]  /*4eb0*/  SEL R102, R102, 0x60, !P3 ;  /* 0x0000006066667807 */ /* 0x000fe20005800000 */
[----:B------:R-:W-:Y:S01]  /*4ec0*/  @P4 VIADD R95, R3, 0xc0 ;  /* 0x000000c0035f4836 */ /* 0x000fe20000000000 */
[----:B------:R-:W4:Y:S01]  /*4ed0*/  LDC R90, c[0x0][0xd20] ;  /* 0x00034800ff5a7b82 */ /* 0x000f220000000800 */
[----:B------:R-:W3:Y:S01]  /*4ee0*/  LDS R0, [UR48+0x140] ;  /* 0x00014030ff007984 */ /* 0x000ee20008000800 */
[----:B------:R-:W-:Y:S01]  /*4ef0*/  IMAD.MOV.U32 R99, RZ, RZ, RZ ;  /* 0x000000ffff637224 */ /* 0x000fe200078e00ff */
[----:B------:R-:W-:Y:S01]  /*4f00*/  MOV R96, UR4 ;  /* 0x0000000400607c02 */ /* 0x000fe20008000f00 */
[----:B------:R-:W1:Y:S04]  /*4f10*/  LDCU.64 UR52, c[0x0][0x348] ;  /* 0x00006900ff3477ac */ /* 0x000e680008000a00 */
[----:B------:R-:W1:Y:S01]  /*4f20*/  LDC R40, c[0x0][0xd30] ;  /* 0x00034c00ff287b82 */ /* 0x000e620000000800 */
[----:B------:R-:W1:Y:S01]  /*4f30*/  LDCU.64 UR44, c[0x0][0xa88] ;  /* 0x00015100ff2c77ac */ /* 0x000e620008000a00 */
[----:B------:R-:W1:Y:S06]  /*4f40*/  LDCU.64 UR46, c[0x0][0xa90] ;  /* 0x00015200ff2e77ac */ /* 0x000e6c0008000a00 */
[----:B------:R-:W1:Y:S01]  /*4f50*/  LDC.64 R86, c[0x0][0xd10] ;  /* 0x00034400ff567b82 */ /* 0x000e620000000a00 */
[----:B------:R-:W-:Y:S01]  /*4f60*/  UMOV UR49, URZ ;  /* 0x000000ff00317c82 */ /* 0x000fe20008000000 */
[----:B------:R-:W-:-:S06]  /*4f70*/  UMOV UR51, URZ ;  /* 0x000000ff00337c82 */ /* 0x000fcc0008000000 */
[----:B------:R-:W1:Y:S08]  /*4f80*/  LDC.64 R38, c[0x0][0xd18] ;  /* 0x00034600ff267b82 */ /* 0x000e700000000a00 */
[----:B------:R-:W1:Y:S08]  /*4f90*/  LDC.64 R36, c[0x0][0xd28] ;  /* 0x00034a00ff247b82 */ /* 0x000e700000000a00 */
[----:B------:R-:W1:Y:S01]  /*4fa0*/  LDC.64 R84, c[0x0][0xab0] ;  /* 0x0002ac00ff547b82 */ /* 0x000e620000000a00 */
[----:B---3--:R-:W-:-:S07]  /*4fb0*/  IMAD.IADD R45, R0, 0x1, R45 ;  /* 0x00000001002d7824 */ /* 0x008fce00078e022d */
[----:B------:R-:W3:Y:S08]  /*4fc0*/  LDC.64 R82, c[0x0][0xaa8] ;  /* 0x0002aa00ff527b82 */ /* 0x000ef00000000a00 */
[----:B--2-4-:R-:W1:Y:S02]  /*4fd0*/  LDC R92, c[0x0][0x374] ;  /* 0x0000dd00ff5c7b82 */ /* 0x014e640000000800 */
.L_x_120:
[----:B------:R-:W-:Y:S02]  /*4fe0*/  LEA R0, R107, UR48, 0x3 ;  /* 0x000000306b007c11 */ /* 0x000fe4000f8e18ff */
[----:B------:R-:W-:Y:S02]  /*4ff0*/  SHF.L.U32 R3, R99, 0x1f, RZ ;  /* 0x0000001f63037819 */ /* 0x000fe400000006ff */
[----:B------:R-:W-:Y:S02]  /*5000*/  LEA R16, R107, UR48, 0x4 ;  /* 0x000000306b107c11 */ /* 0x000fe4000f8e20ff */
[----:B------:R-:W2:Y:S02]  /*5010*/  SYNCS.PHASECHK.TRANS64.TRYWAIT P0, [R0+URZ+0xb0], R3 ;  /* 0x0000b003000075a7 */ /* 0x000ea400080011ff */
[----:B--23--:R-:W-:Y:S05]  /*5020*/  @!P0 BRA `(.L_x_77) ;  /* 0x0000005000188947 */ /* 0x00cfea0003800000 */
.L_x_167:
[----:B------:R-:W4:Y:S01]  /*5030*/  LDC.64 R14, c[0x0][0xd10] ;  /* 0x00034400ff0e7b82 */ /* 0x000f220000000a00 */
[----:B------:R-:W3:Y:S01]  /*5040*/  LDS.128 R16, [R16+0x120] ;  /* 0x0001200010107984 */ /* 0x000ee20000000c00 */
[----:B-1----:R-:W-:Y:S01]  /*5050*/  ISETP.NE.AND P1, PT, R40, 0x1, PT ;  /* 0x000000012800780c */ /* 0x002fe20003f25270 */
[----:B--2---:R-:W-:Y:S01]  /*5060*/  VIADD R0, R0, 0xc0 ;  /* 0x000000c000007836 */ /* 0x004fe20000000000 */
[----:B------:R-:W-:Y:S04]  /*5070*/  ISETP.GE.AND P0, PT, R2, 0x1, PT ;  /* 0x000000010200780c */ /* 0x000fe80003f06270 */
[----:B------:R-:W1:Y:S01]  /*5080*/  LDC.64 R12, c[0x0][0xd18] ;  /* 0x00034600ff0c7b82 */ /* 0x000e620000000a00 */
[----:B------:R-:W-:Y:S01]  /*5090*/  PRMT R0, RZ, 0x654, R0 ;  /* 0x00000654ff007816 */ /* 0x000fe20000000000 */
[----:B------:R-:W-:Y:S01]  /*50a0*/  @!PT LDS RZ, [RZ] ;  /* 0x00000000fffff984 */ /* 0x000fe20000000800 */
[----:B------:R-:W-:Y:S01]  /*50b0*/  @!PT LDS RZ, [RZ] ;  /* 0x00000000fffff984 */ /* 0x000fe20000000800 */
[----:B------:R-:W-:Y:S01]  /*50c0*/  @!PT LDS RZ, [RZ] ;  /* 0x00000000fffff984 */ /* 0x000fe20000000800 */
[----:B------:R-:W-:Y:S01]  /*50d0*/  @!PT LDS RZ, [RZ] ;  /* 0x00000000fffff984 */ /* 0x000fe20000000800 */
[----:B------:R2:W-:Y:S06]  /*50e0*/  MEMBAR.ALL.CTA ;  /* 0x0000000000007992 */ /* 0x0005ec0000008000 */
[----:B--2---:R-:W2:Y:S01]  /*50f0*/  FENCE.VIEW.ASYNC.S ;  /* 0x00000000000073c6 */ /* 0x004ea20000000000 */
[----:B------:R-:W1:Y:S08]  /*5100*/  @!P1 LDC R11, c[0x0][0xd20] ;  /* 0x00034800ff0b9b82 */ /* 0x000e700000000800 */
[----:B------:R-:W1:Y:S01]  /*5110*/  @!P1 LDC R10, c[0x0][0xd0c] ;  /* 0x00034300ff0a9b82 */ /* 0x000e620000000800 */
[----:B--2---:R2:W-:Y:S01]  /*5120*/  SYNCS.ARRIVE.TRANS64.RED.A1T0 RZ, [R0+URZ], RZ ;  /* 0x000000ff00ff79a7 */ /* 0x0045e200081004ff */
[----:B---3--:R-:W-:Y:S04]  /*5130*/  LOP3.LUT P4, RZ, R18, 0x1, RZ, 0xc0, !PT ;  /* 0x0000000112ff7812 */ /* 0x008fe8000788c0ff */
[----:B------:R-:W-:Y:S09]  /*5140*/  P2R R104, PR, RZ, 0x10 ;  /* 0x00000010ff687803 */ /* 0x000ff20000000000 */
[----:B------:R-:W-:Y:S02]  /*5150*/  @P4 MOV R43, R16 ;  /* 0x00000010002b4202 */ /* 0x000fe40000000f00 */
[----:B------:R-:W-:Y:S01]  /*5160*/  @P4 LOP3.LUT R41, R17, 0xffff, RZ, 0xc0, !PT ;  /* 0x0000ffff11294812 */ /* 0x000fe200078ec0ff */
[----:B--2-4-:R-:W-:Y:S06]  /*5170*/  @!P0 BRA `(.L_x_78) ;  /* 0x0000000000a48947 */ /* 0x014fec0003800000 */
[----:B------:R-:W-:Y:S01]  /*5180*/  IMAD.HI.U32 R21, R92, R39, RZ ;  /* 0x000000275c157227 */ /* 0x000fe200078e00ff */
[----:B------:R-:W-:Y:S02]  /*5190*/  ISETP.NE.AND P0, PT, R38, 0x1, PT ;  /* 0x000000012600780c */ /* 0x000fe40003f05270 */
[----:B------:R-:W-:Y:S01]  /*51a0*/  ISETP.NE.AND P2, PT, R2, 0x1, PT ;  /* 0x000000010200780c */ /* 0x000fe20003f45270 */
[----:B------:R-:W-:Y:S01]  /*51b0*/  IMAD.HI.U32 R20, R93, R86, RZ ;  /* 0x000000565d147227 */ /* 0x000fe200078e00ff */
[----:B------:R-:W-:Y:S02]  /*51c0*/  SHF.R.U32.HI R21, RZ, R90, R21 ;  /* 0x0000005aff157219 */ /* 0x000fe40000011615 */
[----:B------:R-:W-:Y:S01]  /*51d0*/  ISETP.NE.AND P3, PT, R42, 0x1, PT ;  /* 0x000000012a00780c */ /* 0x000fe20003f65270 */
[----:B------:R-:W-:Y:S01]  /*51e0*/  IMAD.HI.U32 R26, R43, R86, RZ ;  /* 0x000000562b1a7227 */ /* 0x000fe200078e00ff */
[----:B------:R-:W-:Y:S02]  /*51f0*/  SHF.R.U32.HI R20, RZ, R87, R20 ;  /* 0x00000057ff147219 */ /* 0x000fe40000011614 */
[----:B------:R-:W-:Y:S01]  /*5200*/  SEL R3, R92, R21, !P0 ;  /* 0x000000155c037207 */ /* 0x000fe20004000000 */
[----:B------:R-:W-:Y:S01]  /*5210*/  IMAD.HI.U32 R21, R41, R39, RZ ;  /* 0x0000002729157227 */ /* 0x000fe200078e00ff */
[----:B------:R-:W-:Y:S02]  /*5220*/  SEL R7, R93, R20, !P3 ;  /* 0x000000145d077207 */ /* 0x000fe40005800000 */
[----:B------:R-:W-:Y:S01]  /*5230*/  SHF.R.U32.HI R26, RZ, R87, R26 ;  /* 0x00000057ff1a7219 */ /* 0x000fe2000001161a */
[-C--:B------:R-:W-:Y:S04]  /*5240*/  IMAD.HI.U32 R20, R3, R36.reuse, RZ ;  /* 0x0000002403147227 */ /* 0x080fe800078e00ff */
[----:B------:R-:W-:Y:S01]  /*5250*/  IMAD.HI.U32 R22, R7, R36, RZ ;  /* 0x0000002407167227 */ /* 0x000fe200078e00ff */
[-C--:B------:R-:W-:Y:S02]  /*5260*/  @P2 SHF.R.U32.HI R3, RZ, R37.reuse, R20 ;  /* 0x00000025ff032219 */ /* 0x080fe40000011614 */
[----:B------:R-:W-:Y:S02]  /*5270*/  SHF.R.U32.HI R20, RZ, R90, R21 ;  /* 0x0000005aff147219 */ /* 0x000fe40000011615 */
[----:B------:R-:W-:Y:S01]  /*5280*/  @P2 SHF.R.U32.HI R7, RZ, R37, R22 ;  /* 0x00000025ff072219 */ /* 0x000fe20000011616 */
[C---:B------:R-:W-:Y:S01]  /*5290*/  IMAD R4, R2.reuse, R3, RZ ;  /* 0x0000000302047224 */ /* 0x040fe200078e02ff */
[----:B------:R-:W-:Y:S02]  /*52a0*/  SEL R5, R41, R20, !P0 ;  /* 0x0000001429057207 */ /* 0x000fe40004000000 */
[----:B------:R-:W-:Y:S01]  /*52b0*/  SEL R3, R43, R26, !P3 ;  /* 0x0000001a2b037207 */ /* 0x000fe20005800000 */
[----:B------:R-:W-:Y:S01]  /*52c0*/  IMAD R6, R2, R7, RZ ;  /* 0x0000000702067224 */ /* 0x000fe200078e02ff */
[C---:B------:R-:W-:Y:S01]  /*52d0*/  ISETP.GE.AND P0, PT, R5.reuse, R4, PT ;  /* 0x000000040500720c */ /* 0x040fe20003f06270 */
[----:B------:R-:W-:Y:S03]  /*52e0*/  IMAD.HI.U32 R8, R5, R36, RZ ;  /* 0x0000002405087227 */ /* 0x000fe600078e00ff */
[----:B------:R-:W-:Y:S01]  /*52f0*/  ISETP.GE.OR P0, PT, R3, R6, P0 ;  /* 0x000000060300720c */ /* 0x000fe20000706670 */
[----:B------:R-:W-:Y:S01]  /*5300*/  IMAD.MOV R6, RZ, RZ, -R3 ;  /* 0x000000ffff067224 */ /* 0x000fe200078e0a03 */
[-C--:B------:R-:W-:Y:S03]  /*5310*/  SHF.R.U32.HI R8, RZ, R37.reuse, R8 ;  /* 0x00000025ff087219 */ /* 0x080fe60000011608 */
[----:B------:R-:W-:Y:S01]  /*5320*/  IMAD R43, R42, R6, R43 ;  /* 0x000000062a2b7224 */ /* 0x000fe200078e022b */
[----:B------:R-:W-:Y:S05]  /*5330*/  SEL R9, R5, R8, !P2 ;  /* 0x0000000805097207 */ /* 0x000fea0005000000 */
[----:B------:R-:W-:Y:S02]  /*5340*/  IMAD.MOV R8, RZ, RZ, -R9 ;  /* 0x000000ffff087224 */ /* 0x000fe400078e0a09 */
[C---:B------:R-:W-:Y:S04]  /*5350*/  @!P0 IMAD.HI.U32 R4, R3.reuse, R36, RZ ;  /* 0x0000002403048227 */ /* 0x040fe800078e00ff */
[----:B------:R-:W-:Y:S01]  /*5360*/  IMAD R8, R2, R8, R5 ;  /* 0x0000000802087224 */ /* 0x000fe200078e0205 */
[----:B------:R-:W-:Y:S04]  /*5370*/  @!P0 SHF.R.U32.HI R4, RZ, R37, R4 ;  /* 0x00000025ff048219 */ /* 0x000fe80000011604 */
[----:B------:R-:W-:Y:S02]  /*5380*/  @!P0 SEL R0, R3, R4, !P2 ;  /* 0x0000000403008207 */ /* 0x000fe40005000000 */
[----:B------:R-:W-:Y:S02]  /*5390*/  IADD3 R4, PT, PT, -R5, RZ, RZ ;  /* 0x000000ff05047210 */ /* 0x000fe40007ffe1ff */
[----:B------:R-:W-:Y:S01]  /*53a0*/  @!P0 IADD3 R9, PT, PT, R9, -R0, RZ ;  /* 0x8000000009098210 */ /* 0x000fe20007ffe0ff */
[----:B------:R-:W-:Y:S02]  /*53b0*/  @!P0 IMAD R0, R7, R8, R0 ;  /* 0x0000000807008224 */ /* 0x000fe400078e0200 */
[----:B------:R-:W-:Y:S02]  /*53c0*/  IMAD R41, R38, R4, R41 ;  /* 0x0000000426297224 */ /* 0x000fe400078e0229 */
[----:B------:R-:W-:Y:S02]  /*53d0*/  @!P0 IMAD R5, R9, R2, R3 ;  /* 0x0000000209058224 */ /* 0x000fe400078e0203 */
[----:B------:R-:W-:Y:S04]  /*53e0*/  @!P0 IMAD.MOV.U32 R3, RZ, RZ, R0 ;  /* 0x000000ffff038224 */ /* 0x000fe800078e0000 */
[----:B------:R-:W-:Y:S02]  /*53f0*/  IMAD R43, R3, R42, R43 ;  /* 0x0000002a032b7224 */ /* 0x000fe400078e022b */
[----:B------:R-:W-:Y:S07]  /*5400*/  IMAD R41, R5, R38, R41 ;  /* 0x0000002605297224 */ /* 0x000fee00078e0229 */
.L_x_78:
[----:B-1----:R-:W-:Y:S01]  /*5410*/  @!P1 ISETP.NE.AND P0, PT, R12, 0x1, PT ;  /* 0x000000010c00980c */ /* 0x002fe20003f05270 */
[----:B------:R-:W-:Y:S01]  /*5420*/  @!P1 IMAD.HI.U32 R4, R41, R13, RZ ;  /* 0x0000000d29049227 */ /* 0x000fe200078e00ff */
[----:B------:R-:W-:Y:S01]  /*5430*/  R2UR UR42, R24 ;  /* 0x00000000182a72ca */ /* 0x000fe200000e0000 */
[----:B------:R-:W-:Y:S01]  /*5440*/  USHF.L.U32 UR41, UR11, 0x7, URZ ;  /* 0x000000070b297899 */ /* 0x000fe200080006ff */
[----:B------:R-:W-:Y:S01]  /*5450*/  @!P1 ISETP.NE.AND P2, PT, R10, 0x1, PT ;  /* 0x000000010a00980c */ /* 0x000fe20003f45270 */
[----:B------:R-:W-:Y:S01]  /*5460*/  @!P1 IMAD.HI.U32 R0, R43, R14, RZ ;  /* 0x0000000e2b009227 */ /* 0x000fe200078e00ff */
[----:B------:R-:W-:Y:S01]  /*5470*/  @!P1 SHF.R.U32.HI R4, RZ, R11, R4 ;  /* 0x0000000bff049219 */ /* 0x000fe20000011604 */
[----:B------:R-:W-:Y:S01]  /*5480*/  BSSY.RECONVERGENT B6, `(.L_x_79) ;  /* 0x000002c000067945 */ /* 0x000fe20003800200 */
[----:B------:R-:W-:Y:S01]  /*5490*/  @P4 SHF.R.U32.HI R98, RZ, 0x10, R17 ;  /* 0x00000010ff624819 */ /* 0x000fe20000011611 */
[----:B------:R-:W-:Y:S01]  /*54a0*/  VIADD R107, R107, 0x1 ;  /* 0x000000016b6b7836 */ /* 0x000fe20000000000 */
[----:B------:R-:W-:Y:S02]  /*54b0*/  @!P1 SEL R3, R41, R4, !P0 ;  /* 0x0000000429039207 */ /* 0x000fe40004000000 */
[----:B------:R-:W-:Y:S02]  /*54c0*/  @!P1 SHF.R.U32.HI R0, RZ, R15, R0 ;  /* 0x0000000fff009219 */ /* 0x000fe40000011600 */
[----:B------:R-:W-:Y:S01]  /*54d0*/  LOP3.LUT P0, RZ, R96, 0x1f0, RZ, 0xc0, !PT ;  /* 0x000001f060ff7812 */ /* 0x000fe2000780c0ff */
[----:B------:R-:W-:Y:S01]  /*54e0*/  USHF.L.U32 UR42, UR42, 0x7, URZ ;  /* 0x000000072a2a7899 */ /* 0x000fe200080006ff */
[----:B------:R-:W-:Y:S05]  /*54f0*/  @!P1 SEL R4, R43, R0, !P2 ;  /* 0x000000002b049207 */ /* 0x000fea0005000000 */
[----:B------:R-:W-:Y:S02]  /*5500*/  @!P1 IMAD.IADD R0, R3, 0x1, -R4 ;  /* 0x0000000103009824 */ /* 0x000fe400078e0a04 */
[----:B------:R-:W-:Y:S02]  /*5510*/  @!P1 IMAD.IADD R3, R4, 0x1, -R3 ;  /* 0x0000000104039824 */ /* 0x000fe400078e0a03 */
[----:B------:R-:W-:Y:S02]  /*5520*/  @!P1 IMAD R43, R0, R10, R43 ;  /* 0x0000000a002b9224 */ /* 0x000fe400078e022b */
[----:B------:R-:W-:Y:S01]  /*5530*/  @!P1 IMAD R41, R3, R12, R41 ;  /* 0x0000000c03299224 */ /* 0x000fe200078e0229 */
[----:B------:R-:W-:Y:S06]  /*5540*/  @!P0 BRA `(.L_x_80) ;  /* 0x00000000007c8947 */ /* 0x000fec0003800000 */
[----:B------:R-:W1:Y:S01]  /*5550*/  LDCU.64 UR8, c[0x4][0x80] ;  /* 0x01001000ff0877ac */ /* 0x000e620008000a00 */
[----:B------:R-:W-:Y:S01]  /*5560*/  MOV R16, 0x0 ;  /* 0x0000000000107802 */ /* 0x000fe20000000f00 */
[----:B------:R-:W-:Y:S02]  /*5570*/  HFMA2 R12, -RZ, RZ, 0, 5.9604644775390625e-08 ;  /* 0x00000001ff0c7431 */ /* 0x000fe400000001ff */
[----:B------:R-:W-:Y:S01]  /*5580*/  IMAD.MOV.U32 R8, RZ, RZ, 0x70 ;  /* 0x00000070ff087424 */ /* 0x000fe200078e00ff */
[----:B------:R2:W3:Y:S01]  /*5590*/  LDC.64 R14, c[0x4][R16] ;  /* 0x01000000100e7b82 */ /* 0x0004e20000000a00 */
[----:B------:R-:W4:Y:S01]  /*55a0*/  LDCU.64 UR6, c[0x4][0x88] ;  /* 0x01001100ff0677ac */ /* 0x000f220008000a00 */
[----:B------:R-:W-:Y:S01]  /*55b0*/  IMAD.MOV.U32 R13, RZ, RZ, RZ ;  /* 0x000000ffff0d7224 */ /* 0x000fe200078e00ff */
[----:B------:R-:W2:Y:S01]  /*55c0*/  LDCU.64 UR4, c[0x4][0x8] ;  /* 0x01000100ff0477ac */ /* 0x000ea20008000a00 */
[----:B-1----:R-:W-:Y:S01]  /*55d0*/  MOV R5, UR9 ;  /* 0x0000000900057c02 */ /* 0x002fe20008000f00 */
[----:B------:R-:W-:Y:S01]  /*55e0*/  IMAD.U32 R4, RZ, RZ, UR8 ;  /* 0x00000008ff047e24 */ /* 0x000fe2000f8e00ff */
[----:B----4-:R-:W-:Y:S01]  /*55f0*/  MOV R7, UR7 ;  /* 0x0000000700077c02 */ /* 0x010fe20008000f00 */
[----:B------:R-:W-:Y:S01]  /*5600*/  IMAD.U32 R6, RZ, RZ, UR6 ;  /* 0x00000006ff067e24 */ /* 0x000fe2000f8e00ff */
[----:B--2---:R-:W-:Y:S01]  /*5610*/  MOV R11, UR5 ;  /* 0x00000005000b7c02 */ /* 0x004fe20008000f00 */
[----:B------:R-:W-:Y:S02]  /*5620*/  IMAD.U32 R10, RZ, RZ, UR4 ;  /* 0x00000004ff0a7e24 */ /* 0x000fe4000f8e00ff */
[----:B------:R-:W-:Y:S07]  /*5630*/  LEPC R20, `(.L_x_81) ;  /* 0x000000001014794e */ /* 0x000fee0000000000 */
[----:B---3-5:R-:W-:Y:S05]  /*5640*/  CALL.ABS.NOINC R14 ;  /* 0x000000000e007343 */ /* 0x028fea0003c00000 */
.L_x_81:
[----:B------:R-:W1:Y:S01]  /*5650*/  LDCU.64 UR8, c[0x4][0x80] ;  /* 0x01001000ff0877ac */ /* 0x000e620008000a00 */
[----:B------:R-:W2:Y:S01]  /*5660*/  LDC.64 R16, c[0x4][R16] ;  /* 0x0100000010107b82 */ /* 0x000ea20000000a00 */
[----:B------:R-:W-:Y:S02]  /*5670*/  HFMA2 R12, -RZ, RZ, 0, 5.9604644775390625e-08 ;  /* 0x00000001ff0c7431 */ /* 0x000fe400000001ff */
[----:B------:R-:W-:Y:S02]  /*5680*/  IMAD.MOV.U32 R8, RZ, RZ, 0x70 ;  /* 0x00000070ff087424 */ /* 0x000fe400078e00ff */
[----:B------:R-:W-:Y:S01]  /*5690*/  IMAD.MOV.U32 R13, RZ, RZ, RZ ;  /* 0x000000ffff0d7224 */ /* 0x000fe200078e00ff */
[----:B------:R-:W3:Y:S01]  /*56a0*/  LDCU.64 UR6, c[0x4][0x88] ;  /* 0x01001100ff0677ac */ /* 0x000ee20008000a00 */
[----:B------:R-:W4:Y:S01]  /*56b0*/  LDCU.64 UR4, c[0x4][0x8] ;  /* 0x01000100ff0477ac */ /* 0x000f220008000a00 */
[----:B-1----:R-:W-:Y:S02]  /*56c0*/  MOV R4, UR8 ;  /* 0x0000000800047c02 */ /* 0x002fe40008000f00 */
[----:B------:R-:W-:Y:S02]  /*56d0*/  MOV R5, UR9 ;  /* 0x0000000900057c02 */ /* 0x000fe40008000f00 */
[----:B---3--:R-:W-:Y:S01]  /*56e0*/  MOV R7, UR7 ;  /* 0x0000000700077c02 */ /* 0x008fe20008000f00 */
[----:B------:R-:W-:Y:S01]  /*56f0*/  IMAD.U32 R6, RZ, RZ, UR6 ;  /* 0x00000006ff067e24 */ /* 0x000fe2000f8e00ff */
[----:B----4-:R-:W-:Y:S01]  /*5700*/  MOV R11, UR5 ;  /* 0x00000005000b7c02 */ /* 0x010fe20008000f00 */
[----:B------:R-:W-:Y:S02]  /*5710*/  IMAD.U32 R10, RZ, RZ, UR4 ;  /* 0x00000004ff0a7e24 */ /* 0x000fe4000f8e00ff */
[----:B------:R-:W-:Y:S07]  /*5720*/  LEPC R20, `(.L_x_80) ;  /* 0x000000001014794e */ /* 0x000fee0000000000 */
[----:B--2---:R-:W-:Y:S05]  /*5730*/  CALL.ABS.NOINC R16 ;  /* 0x0000000010007343 */ /* 0x004fea0003c00000 */
.L_x_80:
[----:B------:R-:W-:Y:S05]  /*5740*/  BSYNC.RECONVERGENT B6 ;  /* 0x0000000000067941 */ /* 0x000fea0003800200 */
.L_x_79:
[----:B------:R-:W-:Y:S01]  /*5750*/  ISETP.NE.U32.AND P4, PT, R84, RZ, PT ;  /* 0x000000ff5400720c */ /* 0x000fe20003f85070 */
[----:B------:R-:W-:Y:S01]  /*5760*/  UISETP.NE.AND UP2, UPT, UR50, URZ, UPT ;  /* 0x000000ff3200728c */ /* 0x000fe2000bf45270 */
[----:B------:R-:W-:Y:S01]  /*5770*/  ISETP.NE.U32.AND P2, PT, RZ, UR44, PT ;  /* 0x0000002cff007c0c */ /* 0x000fe2000bf45070 */
[----:B------:R-:W-:Y:S01]  /*5780*/  UISETP.NE.U32.AND UP1, UPT, UR46, URZ, UPT ;  /* 0x000000ff2e00728c */ /* 0x000fe2000bf25070 */
[----:B------:R-:W-:Y:S01]  /*5790*/  ISETP.NE.AND.EX P4, PT, R85, RZ, PT, P4 ;  /* 0x000000ff5500720c */ /* 0x000fe20003f85340 */
[----:B------:R-:W-:Y:S01]  /*57a0*/  UPLOP3.LUT UP0, UPT, UPT, UPT, UPT, 0x40, 0x4 ;  /* 0x000000000004789c */ /* 0x000fe20003f0e870 */
[----:B------:R-:W-:Y:S01]  /*57b0*/  ISETP.NE.AND.EX P2, PT, RZ, UR45, PT, P2 ;  /* 0x0000002dff007c0c */ /* 0x000fe2000bf45320 */
[----:B------:R-:W-:Y:S01]  /*57c0*/  UISETP.NE.AND.EX UP1, UPT, UR47, URZ, UPT, UP1 ;  /* 0x000000ff2f00728c */ /* 0x000fe2000bf25310 */
[----:B------:R-:W-:Y:S04]  /*57d0*/  PLOP3.LUT P1, PT, PT, PT, UP2, 0x80, 0x8 ;  /* 0x000000000008781c */ /* 0x000fe80003f2f028 */
[----:B------:R-:W-:Y:S06]  /*57e0*/  @UP2 UPLOP3.LUT UP0, UPT, UPT, UPT, UP1, 0x80, 0x8 ;  /* 0x000000000008289c */ /* 0x000fec0003f0f010 */
[----:B------:R-:W-:Y:S01]  /*57f0*/  PLOP3.LUT P0, PT, PT, PT, UP0, 0x80, 0x8 ;  /* 0x000000000008781c */ /* 0x000fe20003f0f008 */
[----:B------:R-:W-:Y:S01]  /*5800*/  @!UPT UIADD3 URZ, UPT, UPT, URZ, URZ, URZ ;  /* 0x000000fffffff290 */ /* 0x000fe2000fffe0ff */
[----:B------:R-:W-:Y:S11]  /*5810*/  BRA.U !UP1, `(.L_x_82) ;  /* 0x0000000109387547 */ /* 0x000ff6000b800000 */
[----:B------:R-:W-:Y:S01]  /*5820*/  UISETP.NE.U32.AND UP0, UPT, UR44, URZ, UPT ;  /* 0x000000ff2c00728c */ /* 0x000fe2000bf05070 */
[----:B------:R-:W-:Y:S02]  /*5830*/  HFMA2 R0, -RZ, RZ, 0, 5.9604644775390625e-08 ;  /* 0x00000001ff007431 */ /* 0x000fe400000001ff */
[----:B------:R-:W-:Y:S01]  /*5840*/  IMAD.MOV.U32 R89, RZ, RZ, 0x1 ;  /* 0x00000001ff597424 */ /* 0x000fe200078e00ff */
[----:B------:R-:W-:Y:S06]  /*5850*/  UISETP.NE.AND.EX UP0, UPT, UR45, URZ, UPT, UP0 ;  /* 0x000000ff2d00728c */ /* 0x000fec000bf05300 */
[----:B------:R-:W-:Y:S05]  /*5860*/  PLOP3.LUT P3, PT, PT, PT, UP0, 0x80, 0x8 ;  /* 0x000000000008781c */ /* 0x000fea0003f6f008 */
[----:B------:R-:W1:Y:S01]  /*5870*/  @UP0 LDCU.64 UR6, c[0x0][0xa88] ;  /* 0x00015100ff0607ac */ /* 0x000e620008000a00 */
[----:B------:R-:W-:Y:S07]  /*5880*/  @UP0 UIMAD UR4, UR36, UR46, URZ ;  /* 0x0000002e240402a4 */ /* 0x000fee000f8e02ff */
[----:B------:R-:W-:Y:S01]  /*5890*/  @!P3 PRMT R89, R0, 0x7610, R89 ;  /* 0x000076100059b816 */ /* 0x000fe20000000059 */
[----:B-1----:R-:W-:Y:S03]  /*58a0*/  @UP0 UIMAD.WIDE UR6, UR4, 0x4, UR6 ;  /* 0x00000004040608a5 */ /* 0x002fe6000f8e0206 */
[----:B------:R-:W1:Y:S03]  /*58b0*/  @!UP0 LDCU UR4, c[0x0][0xa80] ;  /* 0x00015000ff0487ac */ /* 0x000e660008000800 */
[----:B------:R-:W-:Y:S01]  /*58c0*/  IMAD.U32 R4, RZ, RZ, UR6 ;  /* 0x00000006ff047e24 */ /* 0x000fe2000f8e00ff */
[----:B------:R-:W-:Y:S05]  /*58d0*/  MOV R5, UR7 ;  /* 0x0000000700057c02 */ /* 0x000fea0008000f00 */
[----:B-----5:R2:W5:Y:S02]  /*58e0*/  @P3 LDG.E R49, desc[UR38][R4.64] ;  /* 0x0000002604313981 */ /* 0x020564000c1e1900 */
[----:B-12---:R-:W-:Y:S02]  /*58f0*/  @!P3 IMAD.U32 R49, RZ, RZ, UR4 ;  /* 0x00000004ff31be24 */ /* 0x006fe4000f8e00ff */
.L_x_82:
[----:B------:R-:W-:Y:S05]  /*5900*/  @!P4 BRA `(.L_x_83) ;  /* 0x000000000020c947 */ /* 0x000fea0003800000 */
[----:B------:R-:W-:Y:S04]  /*5910*/  ISETP.NE.U32.AND P3, PT, R82, RZ, PT ;  /* 0x000000ff5200720c */ /* 0x000fe80003f65070 */
[----:B------:R-:W-:Y:S11]  /*5920*/  ISETP.NE.AND.EX P3, PT, R83, RZ, PT, P3 ;  /* 0x000000ff5300720c */ /* 0x000ff60003f65330 */
[----:B------:R-:W-:Y:S02]  /*5930*/  @!UPT UIADD3 URZ, UPT, UPT, URZ, URZ, URZ ;  /* 0x000000fffffff290 */ /* 0x000fe4000fffe0ff */
[----:B------:R-:W1:Y:S01]  /*5940*/  @P3 LDC.64 R4, c[0x0][0xaa8] ;  /* 0x0002aa00ff043b82 */ /* 0x000e620000000a00 */
[----:B------:R-:W-:Y:S04]  /*5950*/  @P3 IMAD R0, R84, UR36, RZ ;  /* 0x0000002454003c24 */ /* 0x000fe8000f8e02ff */
[----:B-1----:R-:W-:Y:S05]  /*5960*/  @P3 IMAD.WIDE R4, R0, 0x4, R4 ;  /* 0x0000000400043825 */ /* 0x002fea00078e0204 */
[----:B-----5:R1:W5:Y:S02]  /*5970*/  @P3 LDG.E R46, desc[UR38][R4.64] ;  /* 0x00000026042e3981 */ /* 0x020364000c1e1900 */
[----:B-1----:R-:W2:Y:S02]  /*5980*/  @!P3 LDC R46, c[0x0][0xaa0] ;  /* 0x0002a800ff2ebb82 */ /* 0x002ea40000000800 */
.L_x_83:
[----:B-----5:R-:W-:Y:S01]  /*5990*/  FSETP.NEU.AND P3, PT, R49, RZ, PT ;  /* 0x000000ff3100720b */ /* 0x020fe20003f6d000 */
[----:B------:R-:W-:Y:S01]  /*59a0*/  BSSY B1, `(.L_x_84) ;  /* 0x0000067000017945 */ /* 0x000fe20003800000 */
[----:B------:R-:W-:Y:S01]  /*59b0*/  SEL R5, RZ, 0xffffffff, P2 ;  /* 0xffffffffff057807 */ /* 0x000fe20001000000 */
[----:B------:R-:W-:Y:S01]  /*59c0*/  IMAD.MOV.U32 R112, RZ, RZ, 0x1 ;  /* 0x00000001ff707424 */ /* 0x000fe200078e00ff */
[----:B------:R-:W-:Y:S01]  /*59d0*/  @P1 LOP3.LUT P2, RZ, R89, 0xff, RZ, 0xc0, !PT ;  /* 0x000000ff59ff1812 */ /* 0x000fe2000784c0ff */
[----:B------:R-:W-:Y:S01]  /*59e0*/  IMAD R47, R44, 0x80, R45 ;  /* 0x000000802c2f7824 */ /* 0x000fe200078e022d */
[----:B------:R-:W-:Y:S01]  /*59f0*/  @P1 SEL R0, RZ, 0xffffffff, P3 ;  /* 0xffffffffff001807 */ /* 0x000fe20001800000 */
[C---:B------:R-:W-:Y:S01]  /*5a00*/  IMAD.IADD R108, R102.reuse, 0x1, R91 ;  /* 0x00000001666c7824 */ /* 0x040fe200078e025b */
[----:B------:R-:W-:Y:S01]  /*5a10*/  LOP3.LUT R101, R101, 0x1, RZ, 0x3c, !PT ;  /* 0x0000000165657812 */ /* 0x000fe200078e3cff */
[----:B------:R-:W-:Y:S01]  /*5a20*/  IMAD.IADD R106, R102, 0x1, R95 ;  /* 0x00000001666a7824 */ /* 0x000fe200078e025f */
[----:B------:R-:W-:Y:S01]  /*5a30*/  @P0 SEL R0, R5, R0, !P2 ;  /* 0x0000000005000207 */ /* 0x000fe20005000000 */
[----:B------:R-:W-:Y:S01]  /*5a40*/  IMAD.MOV.U32 R111, RZ, RZ, RZ ;  /* 0x000000ffff6f7224 */ /* 0x000fe200078e00ff */
[----:B------:R-:W-:Y:S01]  /*5a50*/  LEA R110, R44, UR48, 0x3 ;  /* 0x000000302c6e7c11 */ /* 0x000fe2000f8e18ff */
[----:B------:R-:W-:Y:S01]  /*5a60*/  IMAD.MOV.U32 R80, RZ, RZ, RZ ;  /* 0x000000ffff507224 */ /* 0x000fe200078e00ff */
[----:B------:R-:W-:Y:S02]  /*5a70*/  @P1 LOP3.LUT R0, R0, 0x1, RZ, 0xc0, !PT ;  /* 0x0000000100001812 */ /* 0x000fe400078ec0ff */
[----:B------:R-:W-:Y:S02]  /*5a80*/  CS2R R78, SRZ ;  /* 0x00000000004e7805 */ /* 0x000fe4000001ff00 */
[----:B------:R-:W-:Y:S02]  /*5a90*/  SHF.L.U32 R3, R100, 0x1f, RZ ;  /* 0x0000001f64037819 */ /* 0x000fe400000006ff */
[----:B------:R-:W-:Y:S02]  /*5aa0*/  CS2R R76, SRZ ;  /* 0x00000000004c7805 */ /* 0x000fe4000001ff00 */
[----:B------:R-:W-:Y:S02]  /*5ab0*/  ISETP.NE.U32.OR P5, PT, R0, 0x1, !P1 ;  /* 0x000000010000780c */ /* 0x000fe40004fa5470 */
[----:B------:R-:W-:Y:S02]  /*5ac0*/  CS2R R74, SRZ ;  /* 0x00000000004a7805 */ /* 0x000fe4000001ff00 */
[----:B------:R-:W-:Y:S02]  /*5ad0*/  PLOP3.LUT P2, PT, PT, PT, UP1, 0x80, 0x8 ;  /* 0x000000000008781c */ /* 0x000fe40003f4f018 */
[----:B------:R-:W-:Y:S02]  /*5ae0*/  CS2R R72, SRZ ;  /* 0x0000000000487805 */ /* 0x000fe4000001ff00 */
[----:B------:R-:W-:Y:S02]  /*5af0*/  LOP3.LUT P4, R105, R89, 0xff, RZ, 0xc0, !PT ;  /* 0x000000ff59697812 */ /* 0x000fe4000788c0ff */
[----:B------:R-:W-:Y:S02]  /*5b00*/  CS2R R70, SRZ ;  /* 0x0000000000467805 */ /* 0x000fe4000001ff00 */
[----:B------:R-:W-:Y:S02]  /*5b10*/  SEL R0, RZ, 0xffffffff, P3 ;  /* 0xffffffffff007807 */ /* 0x000fe40001800000 */
[----:B------:R-:W-:Y:S02]  /*5b20*/  CS2R R68, SRZ ;  /* 0x0000000000447805 */ /* 0x000fe4000001ff00 */
[----:B------:R-:W-:Y:S02]  /*5b30*/  P2R R109, PR, RZ, 0x20 ;  /* 0x00000020ff6d7803 */ /* 0x000fe40000000000 */
[----:B------:R-:W-:Y:S02]  /*5b40*/  CS2R R66, SRZ ;  /* 0x0000000000427805 */ /* 0x000fe4000001ff00 */
[----:B------:R-:W-:Y:S02]  /*5b50*/  CS2R R64, SRZ ;  /* 0x0000000000407805 */ /* 0x000fe4000001ff00 */
[----:B------:R-:W-:Y:S02]  /*5b60*/  CS2R R62, SRZ ;  /* 0x00000000003e7805 */ /* 0x000fe4000001ff00 */
[----:B------:R-:W-:Y:S02]  /*5b70*/  CS2R R60, SRZ ;  /* 0x00000000003c7805 */ /* 0x000fe4000001ff00 */
[----:B------:R-:W-:Y:S02]  /*5b80*/  @P5 SHF.L.U32 R4, R101, 0x1f, RZ ;  /* 0x0000001f65045819 */ /* 0x000fe400000006ff */
[----:B------:R-:W-:Y:S02]  /*5b90*/  CS2R R58, SRZ ;  /* 0x00000000003a7805 */ /* 0x000fe4000001ff00 */
[----:B------:R-:W-:Y:S02]  /*5ba0*/  @P2 SEL R0, R5, R0, !P4 ;  /* 0x0000000005002207 */ /* 0x000fe40006000000 */
[----:B------:R-:W-:Y:S01]  /*5bb0*/  CS2R R56, SRZ ;  /* 0x0000000000387805 */ /* 0x000fe2000001ff00 */
[----:B------:R-:W1:Y:S01]  /*5bc0*/  @P5 SYNCS.PHASECHK.TRANS64.TRYWAIT P1, [UR48+0x60], R4 ;  /* 0x00006004ff0055a7 */ /* 0x000e620008021130 */
[----:B------:R-:W-:Y:S02]  /*5bd0*/  CS2R R54, SRZ ;  /* 0x0000000000367805 */ /* 0x000fe4000001ff00 */
[----:B------:R-:W-:Y:S02]  /*5be0*/  LOP3.LUT R0, R0, 0x1, RZ, 0xc0, !PT ;  /* 0x0000000100007812 */ /* 0x000fe400078ec0ff */
[----:B------:R-:W-:Y:S02]  /*5bf0*/  CS2R R52, SRZ ;  /* 0x0000000000347805 */ /* 0x000fe4000001ff00 */
[----:B------:R-:W-:Y:S01]  /*5c00*/  CS2R R50, SRZ ;  /* 0x0000000000327805 */ /* 0x000fe2000001ff00 */
[----:B------:R-:W-:Y:S01]  /*5c10*/  IMAD.MOV.U32 R48, RZ, RZ, RZ ;  /* 0x000000ffff307224 */ /* 0x000fe200078e00ff */
[----:B------:R-:W-:Y:S04]  /*5c20*/  ISETP.NE.U32.AND P2, PT, R0, 0x1, PT ;  /* 0x000000010000780c */ /* 0x000fe80003f45070 */
[----:B------:R-:W-:Y:S01]  /*5c30*/  P2R R113, PR, RZ, 0x4 ;  /* 0x00000004ff717803 */ /* 0x000fe20000000000 */
[----:B------:R3:W4:Y:S01]  /*5c40*/  SYNCS.PHASECHK.TRANS64.TRYWAIT P0, [R110+URZ+0xd0], R3 ;  /* 0x0000d0036e0075a7 */ /* 0x00072200080011ff */
[----:B-1----:R-:W-:Y:S01]  /*5c50*/  @P5 SEL R112, RZ, 0x1, !P1 ;  /* 0x00000001ff705807 */ /* 0x002fe20004800000 */
[----:B---3--:R-:W-:Y:S06]  /*5c60*/  @!P5 BRA `(.L_x_85) ;  /* 0x0000000000e8d947 */ /* 0x008fec0003800000 */
[----:B------:R-:W-:Y:S01]  /*5c70*/  IMAD.MOV.U32 R48, RZ, RZ, RZ ;  /* 0x000000ffff307224 */ /* 0x000fe200078e00ff */
[----:B------:R-:W-:Y:S01]  /*5c80*/  ISETP.NE.AND P1, PT, R112, RZ, PT ;  /* 0x000000ff7000720c */ /* 0x000fe20003f25270 */
[----:B------:R-:W-:Y:S01]  /*5c90*/  BSSY B0, `(.L_x_86) ;  /* 0x0000014000007945 */ /* 0x000fe20003800000 */
[----:B------:R-:W-:Y:S02]  /*5ca0*/  CS2R R50, SRZ ;  /* 0x0000000000327805 */ /* 0x000fe4000001ff00 */
        /* <DEDUP_REMOVED lines=13> */
[----:B------:R-:W-:Y:S01]  /*5d80*/  CS2R R78, SRZ ;  /* 0x00000000004e7805 */ /* 0x000fe2000001ff00 */
[----:B------:R-:W-:Y:S06]  /*5d90*/  @P1 BRA `(.L_x_87) ;  /* 0x00000000000c1947 */ /* 0x000fec0003800000 */
[----:B------:R-:W-:Y:S04]  /*5da0*/  SHF.L.U32 R5, R101, 0x1f, RZ ;  /* 0x0000001f65057819 */ /* 0x000fe800000006ff */
[----:B------:R-:W1:Y:S02]  /*5db0*/  SYNCS.PHASECHK.TRANS64.TRYWAIT P1, [UR48+0x60], R5 ;  /* 0x00006005ff0075a7 */ /* 0x000e640008021130 */
[----:B-1----:R-:W-:Y:S05]  /*5dc0*/  @!P1 BRA `(.L_x_88) ;  /* 0x0000004000c49947 */ /* 0x002fea0003800000 */
.L_x_87:
[----:B------:R-:W-:Y:S05]  /*5dd0*/  BSYNC B0 ;  /* 0x0000000000007941 */ /* 0x000fea0003800000 */
.L_x_86:
[----:B------:R-:W-:Y:S01]  /*5de0*/  ISETP.NE.AND P1, PT, R113, RZ, PT ;  /* 0x000000ff7100720c */ /* 0x000fe20003f25270 */
[----:B------:R-:W-:Y:S11]  /*5df0*/  HFMA2 R111, -RZ, RZ, 0, 5.9604644775390625e-08 ;  /* 0x00000001ff6f7431 */ /* 0x000ff600000001ff */
[----:B------:R-:W-:Y:S01]  /*5e00*/  @!UPT UIADD3 URZ, UPT, UPT, URZ, URZ, URZ ;  /* 0x000000fffffff290 */ /* 0x000fe2000fffe0ff */
[----:B------:R3:W1:Y:S04]  /*5e10*/  @P1 LDS R80, [R106+0xe00] ;  /* 0x000e00006a501984 */ /* 0x0006680000000800 */
[----:B------:R3:W1:Y:S04]  /*5e20*/  @P1 LDS R48, [R97+UR48+0x200] ;  /* 0x0002003061301984 */ /* 0x0006680008000800 */
[----:B------:R3:W1:Y:S04]  /*5e30*/  @P1 LDS R50, [R108+0x200] ;  /* 0x000200006c321984 */ /* 0x0006680000000800 */
[----:B------:R3:W1:Y:S04]  /*5e40*/  @P1 LDS R51, [R95] ;  /* 0x000000005f331984 */ /* 0x0006680000000800 */
[----:B------:R3:W1:Y:S04]  /*5e50*/  @P1 LDS R52, [R106] ;  /* 0x000000006a341984 */ /* 0x0006680000000800 */
[----:B------:R3:W1:Y:S04]  /*5e60*/  @P1 LDS R53, [R97+UR48+0x400] ;  /* 0x0004003061351984 */ /* 0x0006680008000800 */
[----:B------:R3:W1:Y:S04]  /*5e70*/  @P1 LDS R54, [R108+0x400] ;  /* 0x000400006c361984 */ /* 0x0006680000000800 */
[----:B------:R3:W1:Y:S04]  /*5e80*/  @P1 LDS R55, [R95+0x200] ;  /* 0x000200005f371984 */ /* 0x0006680000000800 */
[----:B------:R3:W1:Y:S04]  /*5e90*/  @P1 LDS R56, [R106+0x200] ;  /* 0x000200006a381984 */ /* 0x0006680000000800 */
        /* <DEDUP_REMOVED lines=22> */
[----:B------:R3:W1:Y:S02]  /*6000*/  @P1 LDS R79, [R95+0xe00] ;  /* 0x000e00005f4f1984 */ /* 0x0006640000000800 */
.L_x_85:
[----:B------:R-:W-:Y:S05]  /*6010*/  BSYNC B1 ;  /* 0x0000000000017941 */ /* 0x000fea0003800000 */
.L_x_84:
[----:B-1----:R-:W-:Y:S04]  /*6020*/  SHF.R.U32.HI R5, RZ, 0x15, R47 ;  /* 0x00000015ff057819 */ /* 0x002fe8000001162f */
[----:B------:R-:W-:Y:S01]  /*6030*/  LOP3.LUT P1, RZ, R5, 0x3, R94, 0x48, !PT ;  /* 0x0000000305ff7812 */ /* 0x000fe2000782485e */
[----:B------:R-:W-:Y:S01]  /*6040*/  @!UPT UIADD3 URZ, UPT, UPT, URZ, URZ, URZ ;  /* 0x000000fffffff290 */ /* 0x000fe2000fffe0ff */
[----:B----4-:R-:W-:Y:S11]  /*6050*/  @P0 BRA `(.L_x_89) ;  /* 0x0000000000080947 */ /* 0x010ff60003800000 */
[----:B------:R-:W1:Y:S02]  /*6060*/  SYNCS.PHASECHK.TRANS64.TRYWAIT P0, [R110+URZ+0xd0], R3 ;  /* 0x0000d0036e0075a7 */ /* 0x000e6400080011ff */
[----:B-1----:R-:W-:Y:S05]  /*6070*/  @!P0 BRA `(.L_x_90) ;  /* 0x0000004000308947 */ /* 0x002fea0003800000 */
.L_x_89:
[----:B------:R-:W-:Y:S05]  /*6080*/  @!P1 BRA `(.L_x_91) ;  /* 0x0000000000409947 */ /* 0x000fea0003800000 */
[----:B------:R-:W4:Y:S01]  /*6090*/  LDCU.64 UR8, c[0x4][0x70] ;  /* 0x01000e00ff0877ac */ /* 0x000f220008000a00 */
[----:B------:R-:W-:Y:S01]  /*60a0*/  MOV R15, 0x0 ;  /* 0x00000000000f7802 */ /* 0x000fe20000000f00 */
[----:B------:R-:W-:Y:S02]  /*60b0*/  HFMA2 R12, -RZ, RZ, 0, 5.9604644775390625e-08 ;  /* 0x00000001ff0c7431 */ /* 0x000fe400000001ff */
[----:B------:R-:W-:Y:S02]  /*60c0*/  IMAD.MOV.U32 R8, RZ, RZ, 0x192 ;  /* 0x00000192ff087424 */ /* 0x000fe400078e00ff */
[----:B------:R-:W-:Y:S01]  /*60d0*/  IMAD.MOV.U32 R13, RZ, RZ, RZ ;  /* 0x000000ffff0d7224 */ /* 0x000fe200078e00ff */
[----:B------:R-:W5:Y:S01]  /*60e0*/  LDCU.64 UR6, c[0x4][0x78] ;  /* 0x01000f00ff0677ac */ /* 0x000f620008000a00 */
[----:B------:R-:W1:Y:S01]  /*60f0*/  LDC.64 R14, c[0x4][R15] ;  /* 0x010000000f0e7b82 */ /* 0x000e620000000a00 */
[----:B------:R-:W2:Y:S01]  /*6100*/  LDCU.64 UR4, c[0x4][0x10] ;  /* 0x01000200ff0477ac */ /* 0x000ea20008000a00 */
[----:B----4-:R-:W-:Y:S01]  /*6110*/  MOV R5, UR9 ;  /* 0x0000000900057c02 */ /* 0x010fe20008000f00 */
[----:B------:R-:W-:Y:S01]  /*6120*/  IMAD.U32 R4, RZ, RZ, UR8 ;  /* 0x00000008ff047e24 */ /* 0x000fe2000f8e00ff */
[----:B-----5:R-:W-:Y:S01]  /*6130*/  MOV R7, UR7 ;  /* 0x0000000700077c02 */ /* 0x020fe20008000f00 */
[----:B------:R-:W-:Y:S01]  /*6140*/  IMAD.U32 R6, RZ, RZ, UR6 ;  /* 0x00000006ff067e24 */ /* 0x000fe2000f8e00ff */
[----:B--2---:R-:W-:Y:S01]  /*6150*/  MOV R11, UR5 ;  /* 0x00000005000b7c02 */ /* 0x004fe20008000f00 */
[----:B------:R-:W-:Y:S02]  /*6160*/  IMAD.U32 R10, RZ, RZ, UR4 ;  /* 0x00000004ff0a7e24 */ /* 0x000fe4000f8e00ff */
[----:B------:R-:W-:Y:S07]  /*6170*/  LEPC R20, `(.L_x_91) ;  /* 0x000000001014794e */ /* 0x000fee0000000000 */
[----:B-1-3--:R-:W-:Y:S05]  /*6180*/  CALL.ABS.NOINC R14 ;  /* 0x000000000e007343 */ /* 0x00afea0003c00000 */
.L_x_91:
[----:B------:R-:W-:Y:S05]  /*6190*/  WARPSYNC.ALL ;  /* 0x0000000000007948 */ /* 0x000fea0003800000 */
[----:B------:R-:W-:Y:S01]  /*61a0*/  R2UR UR4, R47 ;  /* 0x000000002f0472ca */ /* 0x000fe200000e0000 */
[----:B------:R-:W-:Y:S01]  /*61b0*/  BSSY.RECONVERGENT B0, `(.L_x_92) ;  /* 0x0000083000007945 */ /* 0x000fe20003800200 */
[----:B------:R-:W-:Y:S11]  /*61c0*/  ISETP.NE.AND P0, PT, R103, RZ, PT ;  /* 0x000000ff6700720c */ /* 0x000ff60003f05270 */
[----:B------:R-:W2:Y:S02]  /*61d0*/  LDTM.x32 R4, tmem[UR4] ;  /* 0x00000004000479ee */ /* 0x000ea400082c0000 */
[C---:B--2---:R-:W-:Y:S01]  /*61e0*/  FMUL R4, R46.reuse, R4 ;  /* 0x000000042e047220 */ /* 0x044fe20000400000 */
[C---:B------:R-:W-:Y:S01]  /*61f0*/  FMUL R5, R46.reuse, R5 ;  /* 0x000000052e057220 */ /* 0x040fe20000400000 */
[C---:B------:R-:W-:Y:S01]  /*6200*/  FMUL R6, R46.reuse, R6 ;  /* 0x000000062e067220 */ /* 0x040fe20000400000 */
[C---:B------:R-:W-:Y:S01]  /*6210*/  FMUL R7, R46.reuse, R7 ;  /* 0x000000072e077220 */ /* 0x040fe20000400000 */
[C---:B------:R-:W-:Y:S01]  /*6220*/  FFMA R4, R49.reuse, R48, R4 ;  /* 0x0000003031047223 */ /* 0x040fe20000000004 */
[C---:B------:R-:W-:Y:S01]  /*6230*/  FFMA R5, R49.reuse, R50, R5 ;  /* 0x0000003231057223 */ /* 0x040fe20000000005 */
[C---:B------:R-:W-:Y:S01]  /*6240*/  FFMA R6, R49.reuse, R51, R6 ;  /* 0x0000003331067223 */ /* 0x040fe20000000006 */
[C---:B------:R-:W-:Y:S01]  /*6250*/  FFMA R7, R49.reuse, R52, R7 ;  /* 0x0000003431077223 */ /* 0x040fe20000000007 */
[C---:B------:R-:W-:Y:S01]  /*6260*/  FMUL R8, R46.reuse, R8 ;  /* 0x000000082e087220 */ /* 0x040fe20000400000 */
[----:B------:R2:W-:Y:S01]  /*6270*/  STS [R97+UR48+0x200], R4 ;  /* 0x0002000461007988 */ /* 0x0005e20008000830 */
[C---:B------:R-:W-:Y:S01]  /*6280*/  FMUL R9, R46.reuse, R9 ;  /* 0x000000092e097220 */ /* 0x040fe20000400000 */
[C---:B------:R-:W-:Y:S01]  /*6290*/  FMUL R10, R46.reuse, R10 ;  /* 0x0000000a2e0a7220 */ /* 0x040fe20000400000 */
[C---:B------:R-:W-:Y:S01]  /*62a0*/  FFMA R8, R49.reuse, R53, R8 ;  /* 0x0000003531087223 */ /* 0x040fe20000000008 */
[----:B------:R2:W-:Y:S01]  /*62b0*/  STS [R108+0x200], R5 ;  /* 0x000200056c007388 */ /* 0x0005e20000000800 */
[C---:B------:R-:W-:Y:S01]  /*62c0*/  FFMA R9, R49.reuse, R54, R9 ;  /* 0x0000003631097223 */ /* 0x040fe20000000009 */
[C---:B------:R-:W-:Y:S01]  /*62d0*/  FFMA R10, R49.reuse, R55, R10 ;  /* 0x00000037310a7223 */ /* 0x040fe2000000000a */
[C---:B------:R-:W-:Y:S01]  /*62e0*/  FMUL R11, R46.reuse, R11 ;  /* 0x0000000b2e0b7220 */ /* 0x040fe20000400000 */
[----:B------:R2:W-:Y:S01]  /*62f0*/  STS [R95], R6 ;  /* 0x000000065f007388 */ /* 0x0005e20000000800 */
[C---:B------:R-:W-:Y:S01]  /*6300*/  FMUL R12, R46.reuse, R12 ;  /* 0x0000000c2e0c7220 */ /* 0x040fe20000400000 */
[C---:B------:R-:W-:Y:S01]  /*6310*/  FMUL R13, R46.reuse, R13 ;  /* 0x0000000d2e0d7220 */ /* 0x040fe20000400000 */
[C---:B------:R-:W-:Y:S01]  /*6320*/  FFMA R11, R49.reuse, R56, R11 ;  /* 0x00000038310b7223 */ /* 0x040fe2000000000b */
[----:B------:R2:W-:Y:S01]  /*6330*/  STS [R106], R7 ;  /* 0x000000076a007388 */ /* 0x0005e20000000800 */
        /* <DEDUP_REMOVED lines=11> */
[----:B------:R2:W-:Y:S01]  /*63f0*/  STS [R95+0x200], R10 ;  /* 0x0002000a5f007388 */ /* 0x0005e20000000800 */
[C---:B------:R-:W-:Y:S01]  /*6400*/  FMUL R18, R46.reuse, R18 ;  /* 0x000000122e127220 */ /* 0x040fe20000400000 */
[C---:B------:R-:W-:Y:S01]  /*6410*/  FMUL R19, R46.reuse, R19 ;  /* 0x000000132e137220 */ /* 0x040fe20000400000 */
[C---:B------:R-:W-:Y:S01]  /*6420*/  FFMA R17, R49.reuse, R62, R17 ;  /* 0x0000003e31117223 */ /* 0x040fe20000000011 */
[----:B------:R2:W-:Y:S01]  /*6430*/  STS [R106+0x200], R11 ;  /* 0x0002000b6a007388 */ /* 0x0005e20000000800 */
        /* <DEDUP_REMOVED lines=42> */
[----:B------:R-:W-:Y:S01]  /*66e0*/  FMUL R35, R46, R35 ;  /* 0x000000232e237220 */ /* 0x000fe20000400000 */
[----:B------:R2:W-:Y:S03]  /*66f0*/  STS [R95+0x800], R22 ;  /* 0x000800165f007388 */ /* 0x0005e60000000800 */
[----:B------:R-:W-:Y:S01]  /*6700*/  FFMA R35, R49, R80, R35 ;  /* 0x0000005031237223 */ /* 0x000fe20000000023 */
[----:B------:R2:W-:Y:S04]  /*6710*/  STS [R106+0x800], R23 ;  /* 0x000800176a007388 */ /* 0x0005e80000000800 */
[----:B------:R2:W-:Y:S04]  /*6720*/  STS [R97+UR48+0xc00], R24 ;  /* 0x000c001861007988 */ /* 0x0005e80008000830 */
[----:B------:R2:W-:Y:S04]  /*6730*/  STS [R108+0xc00], R25 ;  /* 0x000c00196c007388 */ /* 0x0005e80000000800 */
[----:B------:R2:W-:Y:S04]  /*6740*/  STS [R95+0xa00], R26 ;  /* 0x000a001a5f007388 */ /* 0x0005e80000000800 */
        /* <DEDUP_REMOVED lines=8> */
[----:B------:R2:W-:Y:S01]  /*67d0*/  STS [R106+0xe00], R35 ;  /* 0x000e00236a007388 */ /* 0x0005e20000000800 */
[----:B------:R-:W-:Y:S01]  /*67e0*/  @!PT LDS RZ, [RZ] ;  /* 0x00000000fffff984 */ /* 0x000fe20000000800 */
[----:B------:R-:W-:Y:S01]  /*67f0*/  @!PT LDS RZ, [RZ] ;  /* 0x00000000fffff984 */ /* 0x000fe20000000800 */
[----:B------:R-:W-:Y:S01]  /*6800*/  @!PT LDS RZ, [RZ] ;  /* 0x00000000fffff984 */ /* 0x000fe20000000800 */
[----:B------:R-:W-:Y:S01]  /*6810*/  @!PT LDS RZ, [RZ] ;  /* 0x00000000fffff984 */ /* 0x000fe20000000800 */
[----:B------:R4:W-:Y:S06]  /*6820*/  MEMBAR.ALL.CTA ;  /* 0x0000000000007992 */ /* 0x0009ec0000008000 */
[----:B----4-:R-:W4:Y:S02]  /*6830*/  FENCE.VIEW.ASYNC.S ;  /* 0x00000000000073c6 */ /* 0x010f240000000000 */
[----:B----4-:R-:W-:Y:S06]  /*6840*/  BAR.SYNC.DEFER_BLOCKING 0x1, 0x80 ;  /* 0x0042000000007b1d */ /* 0x010fec0000010000 */
[----:B------:R-:W-:Y:S05]  /*6850*/  @P0 BRA `(.L_x_93) ;  /* 0x0000000000600947 */ /* 0x000fea0003800000 */
[----:B------:R-:W-:Y:S02]  /*6860*/  UIADD3 UR4, UPT, UPT, UR48, 0x200, URZ ;  /* 0x0000020030047890 */ /* 0x000fe4000fffe0ff */
[----:B------:R-:W-:Y:S01]  /*6870*/  UIADD3 UR16, UP0, UPT, UR52, 0x880, URZ ;  /* 0x0000088034107890 */ /* 0x000fe2000ff1e0ff */
[----:B------:R-:W-:Y:S01]  /*6880*/  UMOV UR43, UR36 ;  /* 0x00000024002b7c82 */ /* 0x000fe20008000000 */
[----:B------:R-:W-:Y:S02]  /*6890*/  UIADD3 UR13, UPT, UPT, UR41, 0x20, URZ ;  /* 0x00000020290d7890 */ /* 0x000fe4000fffe0ff */
[----:B------:R-:W-:Y:S01]  /*68a0*/  MOV R96, UR4 ;  /* 0x0000000400607c02 */ /* 0x000fe20008000f00 */
[----:B------:R-:W-:Y:S02]  /*68b0*/  UIADD3.X UR17, UPT, UPT, URZ, UR53, URZ, UP0, !UPT ;  /* 0x00000035ff117290 */ /* 0x000fe400087fe4ff */
[----:B------:R-:W-:Y:S01]  /*68c0*/  UIADD3 UR12, UPT, UPT, UR48, 0x1200, URZ ;  /* 0x00001200300c7890 */ /* 0x000fe2000fffe0ff */
[----:B------:R-:W-:Y:S01]  /*68d0*/  R2UR UR40, R96 ;  /* 0x00000000602872ca */ /* 0x000fe200000e0000 */
[----:B------:R-:W-:Y:S01]  /*68e0*/  UMOV UR14, UR42 ;  /* 0x0000002a000e7c82 */ /* 0x000fe20008000000 */
[----:B------:R-:W-:Y:S01]  /*68f0*/  UMOV UR15, UR36 ;  /* 0x00000024000f7c82 */ /* 0x000fe20008000000 */
[----:B------:R-:W-:Y:S02]  /*6900*/  UIADD3 UR9, UPT, UPT, UR41, 0x40, URZ ;  /* 0x0000004029097890 */ /* 0x000fe4000fffe0ff */
[----:B------:R-:W-:Y:S01]  /*6910*/  UIADD3 UR8, UPT, UPT, UR48, 0x2200, URZ ;  /* 0x0000220030087890 */ /* 0x000fe2000fffe0ff */
[----:B------:R-:W-:Y:S01]  /*6920*/  UMOV UR10, UR42 ;  /* 0x0000002a000a7c82 */ /* 0x000fe20008000000 */
[----:B------:R-:W-:Y:S01]  /*6930*/  UMOV UR11, UR36 ;  /* 0x00000024000b7c82 */ /* 0x000fe20008000000 */
[----:B------:R-:W-:Y:S02]  /*6940*/  UIADD3 UR5, UPT, UPT, UR41, 0x60, URZ ;  /* 0x0000006029057890 */ /* 0x000fe4000fffe0ff */
[----:B------:R-:W-:Y:S03]  /*6950*/  UIADD3 UR4, UPT, UPT, UR48, 0x3200, URZ ;  /* 0x0000320030047890 */ /* 0x000fe6000fffe0ff */
[----:B------:R4:W-:Y:S01]  /*6960*/  UTMASTG.3D [UR40], [UR16] ;  /* 0x00000028100073b5 */ /* 0x0009e20008010000 */
[----:B------:R-:W-:Y:S01]  /*6970*/  UMOV UR6, UR42 ;  /* 0x0000002a00067c82 */ /* 0x000fe20008000000 */
[----:B------:R-:W-:Y:S01]  /*6980*/  UMOV UR7, UR36 ;  /* 0x0000002400077c82 */ /* 0x000fe20008000000 */
[----:B------:R4:W-:Y:S01]  /*6990*/  UTMASTG.3D [UR12], [UR16] ;  /* 0x0000000c100073b5 */ /* 0x0009e20008010000 */
[----:B------:R4:W-:Y:S02]  /*69a0*/  UTMASTG.3D [UR8], [UR16] ;  /* 0x00000008100073b5 */ /* 0x0009e40008010000 */
[----:B------:R4:W-:Y:S01]  /*69b0*/  UTMASTG.3D [UR4], [UR16] ;  /* 0x00000004100073b5 */ /* 0x0009e20008010000 */
[----:B------:R0:W-:Y:S01]  /*69c0*/  UTMACMDFLUSH ;  /* 0x00000000000079b7 */ /* 0x0001e20000000000 */
[----:B----4-:R-:W-:Y:S04]  /*69d0*/  DEPBAR.LE SB0, 0x1 ;  /* 0x000080400000791a */ /* 0x010fe80000000000 */
.L_x_93:
[----:B------:R-:W-:Y:S05]  /*69e0*/  BSYNC.RECONVERGENT B0 ;  /* 0x0000000000007941 */ /* 0x000fea0003800200 */
.L_x_92:
[----:B------:R-:W-:Y:S01]  /*69f0*/  BAR.SYNC.DEFER_BLOCKING 0x1, 0x80 ;  /* 0x0042000000007b1d */ /* 0x000fe20000010000 */
[----:B------:R-:W-:Y:S01]  /*6a00*/  ISETP.NE.AND P1, PT, R109, RZ, PT ;  /* 0x000000ff6d00720c */ /* 0x000fe20003f25270 */
[----:B------:R-:W-:Y:S01]  /*6a10*/  UISETP.NE.AND UP0, UPT, UR49, URZ, UPT ;  /* 0x000000ff3100728c */ /* 0x000fe2000bf05270 */
[----:B-1----:R-:W-:Y:S11]  /*6a20*/  LEA R3, R111, UR48, 0x3 ;  /* 0x000000306f037c11 */ /* 0x002ff6000f8e18ff */
[----:B--2---:R-:W-:Y:S01]  /*6a30*/  @P1 SHF.L.U32 R4, R101, 0x1f, RZ ;  /* 0x0000001f65041819 */ /* 0x004fe200000006ff */
[----:B------:R-:W-:Y:S06]  /*6a40*/  BRA.U !UP0, `(.L_x_94) ;  /* 0x0000000108247547 */ /* 0x000fec000b800000 */
[----:B------:R-:W-:Y:S01]  /*6a50*/  IMAD.U32 R5, RZ, RZ, UR51 ;  /* 0x00000033ff057e24 */ /* 0x000fe2000f8e00ff */
[----:B------:R-:W-:Y:S01]  /*6a60*/  MOV R0, UR37 ;  /* 0x0000002500007c02 */ /* 0x000fe20008000f00 */
[----:B------:R-:W-:Y:S03]  /*6a70*/  UIADD3 UR51, UPT, UPT, UR51, 0x1, URZ ;  /* 0x0000000133337890 */ /* 0x000fe6000fffe0ff */
[----:B------:R-:W-:Y:S01]  /*6a80*/  @P1 LEA R5, R5, UR48, 0x3 ;  /* 0x0000003005051c11 */ /* 0x000fe2000f8e18ff */
[----:B------:R-:W-:Y:S04]  /*6a90*/  UISETP.NE.AND UP0, UPT, UR51, 0x4, UPT ;  /* 0x000000043300788c */ /* 0x000fe8000bf05270 */
[----:B------:R-:W-:Y:S01]  /*6aa0*/  @P1 VIADD R5, R5, 0x80 ;  /* 0x0000008005051836 */ /* 0x000fe20000000000 */
[----:B------:R-:W-:Y:S04]  /*6ab0*/  USEL UR51, UR51, URZ, UP0 ;  /* 0x000000ff33337287 */ /* 0x000fe80008000000 */
[----:B------:R-:W-:Y:S04]  /*6ac0*/  @P1 PRMT R0, R0, 0x654, R5 ;  /* 0x0000065400001816 */ /* 0x000fe80000000005 */
[----:B------:R1:W-:Y:S04]  /*6ad0*/  @P1 SYNCS.ARRIVE.TRANS64.RED.A1T0 RZ, [R0+URZ], RZ ;  /* 0x000000ff00ff19a7 */ /* 0x0003e800081004ff */
.L_x_94:
[----:B------:R-:W2:Y:S01]  /*6ae0*/  @P1 SYNCS.PHASECHK.TRANS64.TRYWAIT P0, [R3+URZ+0x60], R4 ;  /* 0x00006004030015a7 */ /* 0x000ea200080011ff */
[----:B------:R-:W-:Y:S01]  /*6af0*/  BSSY B1, `(.L_x_95) ;  /* 0x0000033000017945 */ /* 0x000fe20003800000 */
[----:B--2---:R-:W-:Y:S03]  /*6b00*/  @P1 SEL R112, RZ, 0x1, !P0 ;  /* 0x00000001ff701807 */ /* 0x004fe60004000000 */
[----:B------:R-:W-:Y:S05]  /*6b10*/  @!P1 BRA `(.L_x_96) ;  /* 0x0000000000c09947 */ /* 0x000fea0003800000 */
[----:B------:R-:W-:Y:S01]  /*6b20*/  ISETP.NE.AND P0, PT, R112, RZ, PT ;  /* 0x000000ff7000720c */ /* 0x000fe20003f05270 */
[----:B------:R-:W-:Y:S01]  /*6b30*/  BSSY B0, `(.L_x_97) ;  /* 0x0000009000007945 */ /* 0x000fe20003800000 */
[----:B------:R-:W-:Y:S11]  /*6b40*/  ISETP.NE.AND P1, PT, R113, RZ, PT ;  /* 0x000000ff7100720c */ /* 0x000ff60003f25270 */
[----:B------:R-:W-:Y:S02]  /*6b50*/  @!UPT UIADD3 URZ, UPT, UPT, URZ, URZ, URZ ;  /* 0x000000fffffff290 */ /* 0x000fe4000fffe0ff */
[C---:B------:R-:W-:Y:S02]  /*6b60*/  @P1 IMAD R5, R111.reuse, 0x4000, R91 ;  /* 0x000040006f051824 */ /* 0x040fe400078e025b */
[----:B------:R-:W-:Y:S01]  /*6b70*/  @P1 IMAD R4, R111, 0x4000, R108 ;  /* 0x000040006f041824 */ /* 0x000fe200078e026c */
[----:B------:R-:W-:Y:S06]  /*6b80*/  @P0 BRA `(.L_x_98) ;  /* 0x00000000000c0947 */ /* 0x000fec0003800000 */
[----:B-1----:R-:W-:Y:S04]  /*6b90*/  SHF.L.U32 R0, R101, 0x1f, RZ ;  /* 0x0000001f65007819 */ /* 0x002fe800000006ff */
[----:B------:R-:W1:Y:S02]  /*6ba0*/  SYNCS.PHASECHK.TRANS64.TRYWAIT P0, [R3+URZ+0x60], R0 ;  /* 0x00006000030075a7 */ /* 0x000e6400080011ff */
[----:B-1----:R-:W-:Y:S05]  /*6bb0*/  @!P0 BRA `(.L_x_99) ;  /* 0x0000003400748947 */ /* 0x002fea0003800000 */
.L_x_98:
[----:B------:R-:W-:Y:S05]  /*6bc0*/  BSYNC B0 ;  /* 0x0000000000007941 */ /* 0x000fea0003800000 */
.L_x_97:
[----:B------:R-:W-:Y:S11]  /*6bd0*/  ISETP.NE.AND P0, PT, R113, RZ, PT ;  /* 0x000000ff7100720c */ /* 0x000ff60003f05270 */
[----:B------:R-:W-:Y:S02]  /*6be0*/  @!UPT UIADD3 URZ, UPT, UPT, URZ, URZ, URZ ;  /* 0x000000fffffff290 */ /* 0x000fe4000fffe0ff */
[----:B------:R2:W4:Y:S01]  /*6bf0*/  @P0 LDS R48, [R5+0x200] ;  /* 0x0002000005300984 */ /* 0x0005220000000800 */
[C---:B-1----:R-:W-:Y:S01]  /*6c00*/  @P0 IMAD R0, R111.reuse, 0x4000, R95 ;  /* 0x000040006f000824 */ /* 0x042fe200078e025f */
[C---:B------:R-:W-:Y:S01]  /*6c10*/  @P0 LEA R3, R111.reuse, R106, 0xe ;  /* 0x0000006a6f030211 */ /* 0x040fe200078e70ff */
[----:B------:R-:W-:Y:S01]  /*6c20*/  VIADD R111, R111, 0x1 ;  /* 0x000000016f6f7836 */ /* 0x000fe20000000000 */
[----:B------:R2:W1:Y:S04]  /*6c30*/  @P0 LDS R53, [R5+0x400] ;  /* 0x0004000005350984 */ /* 0x0004680000000800 */
        /* <DEDUP_REMOVED lines=14> */
[----:B------:R2:W1:Y:S04]  /*6d20*/  @P0 LDS R51, [R0] ;  /* 0x0000000000330984 */ /* 0x0004680000000800 */
        /* <DEDUP_REMOVED lines=14> */
[----:B----4-:R2:W1:Y:S02]  /*6e10*/  @P0 LDS R80, [R3+0xe00] ;  /* 0x000e000003500984 */ /* 0x0104640000000800 */
.L_x_96:
[----:B------:R-:W-:Y:S05]  /*6e20*/  BSYNC B1 ;  /* 0x0000000000017941 */ /* 0x000fea0003800000 */
.L_x_95:
[----:B--2---:R-:W-:Y:S05]  /*6e30*/  VIADD R3, R47, 0x20 ;  /* 0x000000202f037836 */ /* 0x004fea0000000000 */
[----:B------:R-:W-:Y:S04]  /*6e40*/  SHF.R.U32.HI R3, RZ, 0x15, R3 ;  /* 0x00000015ff037819 */ /* 0x000fe80000011603 */
[----:B------:R-:W-:Y:S11]  /*6e50*/  LOP3.LUT P0, RZ, R3, 0x3, R94, 0x48, !PT ;  /* 0x0000000303ff7812 */ /* 0x000ff6000780485e */
[----:B------:R-:W-:Y:S02]  /*6e60*/  @!UPT UIADD3 URZ, UPT, UPT, URZ, URZ, URZ ;  /* 0x000000fffffff290 */ /* 0x000fe4000fffe0ff */
[----:B------:R-:W-:Y:S05]  /*6e70*/  @!P0 BRA `(.L_x_100) ;  /* 0x0000000000408947 */ /* 0x000fea0003800000 */
[----:B------:R-:W2:Y:S01]  /*6e80*/  LDCU.64 UR8, c[0x4][0x70] ;  /* 0x01000e00ff0877ac */ /* 0x000ea20008000a00 */
[----:B------:R-:W-:Y:S01]  /*6e90*/  MOV R15, 0x0 ;  /* 0x00000000000f7802 */ /* 0x000fe20000000f00 */
[----:B------:R-:W-:Y:S02]  /*6ea0*/  HFMA2 R12, -RZ, RZ, 0, 5.9604644775390625e-08 ;  /* 0x00000001ff0c7431 */ /* 0x000fe400000001ff */
[----:B------:R-:W-:Y:S02]  /*6eb0*/  IMAD.MOV.U32 R8, RZ, RZ, 0x192 ;  /* 0x00000192ff087424 */ /* 0x000fe400078e00ff */
[----:B------:R-:W-:Y:S01]  /*6ec0*/  IMAD.MOV.U32 R13, RZ, RZ, RZ ;  /* 0x000000ffff0d7224 */ /* 0x000fe200078e00ff */
[----:B------:R-:W4:Y:S01]  /*6ed0*/  LDCU.64 UR6, c[0x4][0x78] ;  /* 0x01000f00ff0677ac */ /* 0x000f220008000a00 */
[----:B------:R-:W1:Y:S01]  /*6ee0*/  LDC.64 R14, c[0x4][R15] ;  /* 0x010000000f0e7b82 */ /* 0x000e620000000a00 */
[----:B------:R-:W5:Y:S01]  /*6ef0*/  LDCU.64 UR4, c[0x4][0x10] ;  /* 0x01000200ff0477ac */ /* 0x000f620008000a00 */
[----:B--2---:R-:W-:Y:S01]  /*6f00*/  MOV R5, UR9 ;  /* 0x0000000900057c02 */ /* 0x004fe20008000f00 */
[----:B------:R-:W-:Y:S01]  /*6f10*/  IMAD.U32 R4, RZ, RZ, UR8 ;  /* 0x00000008ff047e24 */ /* 0x000fe2000f8e00ff */
[----:B----4-:R-:W-:Y:S01]  /*6f20*/  MOV R7, UR7 ;  /* 0x0000000700077c02 */ /* 0x010fe20008000f00 */
[----:B------:R-:W-:Y:S01]  /*6f30*/  IMAD.U32 R6, RZ, RZ, UR6 ;  /* 0x00000006ff067e24 */ /* 0x000fe2000f8e00ff */
[----:B-----5:R-:W-:Y:S01]  /*6f40*/  MOV R11, UR5 ;  /* 0x00000005000b7c02 */ /* 0x020fe20008000f00 */
[----:B------:R-:W-:Y:S02]  /*6f50*/  IMAD.U32 R10, RZ, RZ, UR4 ;  /* 0x00000004ff0a7e24 */ /* 0x000fe4000f8e00ff */
[----:B------:R-:W-:Y:S07]  /*6f60*/  LEPC R20, `(.L_x_100) ;  /* 0x000000001014794e */ /* 0x000fee0000000000 */
[----:B-1-3--:R-:W-:Y:S05]  /*6f70*/  CALL.ABS.NOINC R14 ;  /* 0x000000000e007343 */ /* 0x00afea0003c00000 */
.L_x_100:
[----:B------:R-:W-:Y:S05]  /*6f80*/  WARPSYNC.ALL ;  /* 0x0000000000007948 */ /* 0x000fea0003800000 */
[----:B------:R-:W-:Y:S01]  /*6f90*/  R2UR UR4, R47 ;  /* 0x000000002f0472ca */ /* 0x000fe200000e0000 */
[----:B------:R-:W-:Y:S01]  /*6fa0*/  BSSY.RECONVERGENT B0, `(.L_x_101) ;  /* 0x000008b000007945 */ /* 0x000fe20003800200 */
[----:B------:R-:W-:Y:S02]  /*6fb0*/  ISETP.NE.AND P6, PT, R109, RZ, PT ;  /* 0x000000ff6d00720c */ /* 0x000fe40003fc5270 */
[----:B------:R-:W-:Y:S02]  /*6fc0*/  ISETP.NE.AND P0, PT, R103, RZ, PT ;  /* 0x000000ff6700720c */ /* 0x000fe40003f05270 */
[----:B------:R-:W-:Y:S02]  /*6fd0*/  MOV R3, UR51 ;  /* 0x0000003300037c02 */ /* 0x000fe40008000f00 */
[----:B-1----:R-:W-:Y:S05]  /*6fe0*/  MOV R0, UR37 ;  /* 0x0000002500007c02 */ /* 0x002fea0008000f00 */
[----:B------:R-:W1:Y:S02]  /*6ff0*/  LDTM.x32 R4, tmem[UR4+0x20] ;  /* 0x00002004000479ee */ /* 0x000e6400082c0000 */
[----:B------:R-:W-:Y:S02]  /*7000*/  @P6 LEA R3, R3, UR48, 0x3 ;  /* 0x0000003003036c11 */ /* 0x000fe4000f8e18ff */
[----:B------:R-:W-:Y:S02]  /*7010*/  @P6 SHF.L.U32 R114, R101, 0x1f, RZ ;  /* 0x0000001f65726819 */ /* 0x000fe400000006ff */
[----:B------:R-:W-:Y:S04]  /*7020*/  @P6 IADD3 R3, PT, PT, R3, 0x80, RZ ;  /* 0x0000008003036810 */ /* 0x000fe80007ffe0ff */
[----:B------:R-:W-:Y:S02]  /*7030*/  @P6 PRMT R0, R0, 0x654, R3 ;  /* 0x0000065400006816 */ /* 0x000fe40000000003 */
[----:B------:R-:W-:Y:S01]  /*7040*/  LEA R3, R111, UR48, 0x3 ;  /* 0x000000306f037c11 */ /* 0x000fe2000f8e18ff */
[C---:B-1----:R-:W-:Y:S01]  /*7050*/  FMUL R4, R46.reuse, R4 ;  /* 0x000000042e047220 */ /* 0x042fe20000400000 */
        /* <DEDUP_REMOVED lines=100> */
[----:B--2---:R-:W2:Y:S02]  /*76a0*/  FENCE.VIEW.ASYNC.S ;  /* 0x00000000000073c6 */ /* 0x004ea40000000000 */
[----:B--2---:R-:W-:Y:S06]  /*76b0*/  BAR.SYNC.DEFER_BLOCKING 0x1, 0x80 ;  /* 0x0042000000007b1d */ /* 0x004fec0000010000 */
[----:B------:R-:W-:Y:S05]  /*76c0*/  @P0 BRA `(.L_x_102) ;  /* 0x0000000000600947 */ /* 0x000fea0003800000 */
[----:B------:R-:W-:Y:S02]  /*76d0*/  UIADD3 UR20, UP0, UPT, UR52, 0x880, URZ ;  /* 0x0000088034147890 */ /* 0x000fe4000ff1e0ff */
[----:B------:R-:W-:Y:S02]  /*76e0*/  UIADD3 UR14, UPT, UPT, UR42, 0x20, URZ ;  /* 0x000000202a0e7890 */ /* 0x000fe4000fffe0ff */
[----:B------:R-:W-:Y:S02]  /*76f0*/  UIADD3 UR12, UPT, UPT, UR48, 0x4200, URZ ;  /* 0x00004200300c7890 */ /* 0x000fe4000fffe0ff */
[----:B------:R-:W-:Y:S01]  /*7700*/  UIADD3.X UR21, UPT, UPT, URZ, UR53, URZ, UP0, !UPT ;  /* 0x00000035ff157290 */ /* 0x000fe200087fe4ff */
[----:B------:R-:W-:Y:S01]  /*7710*/  UMOV UR13, UR41 ;  /* 0x00000029000d7c82 */ /* 0x000fe20008000000 */
[----:B------:R-:W-:Y:S01]  /*7720*/  UMOV UR15, UR36 ;  /* 0x00000024000f7c82 */ /* 0x000fe20008000000 */
[----:B------:R-:W-:Y:S02]  /*7730*/  UIADD3 UR17, UPT, UPT, UR41, 0x20, URZ ;  /* 0x0000002029117890 */ /* 0x000fe4000fffe0ff */
[----:B------:R-:W-:Y:S01]  /*7740*/  UIADD3 UR16, UPT, UPT, UR48, 0x5200, URZ ;  /* 0x0000520030107890 */ /* 0x000fe2000fffe0ff */
[----:B------:R-:W-:Y:S03]  /*7750*/  UMOV UR19, UR36 ;  /* 0x0000002400137c82 */ /* 0x000fe60008000000 */
[----:B------:R2:W-:Y:S01]  /*7760*/  UTMASTG.3D [UR12], [UR20] ;  /* 0x0000000c140073b5 */ /* 0x0005e20008010000 */
[----:B------:R-:W-:Y:S01]  /*7770*/  UMOV UR18, UR14 ;  /* 0x0000000e00127c82 */ /* 0x000fe20008000000 */
[----:B------:R-:W-:Y:S02]  /*7780*/  UIADD3 UR9, UPT, UPT, UR41, 0x40, URZ ;  /* 0x0000004029097890 */ /* 0x000fe4000fffe0ff */
[----:B------:R-:W-:Y:S01]  /*7790*/  UIADD3 UR8, UPT, UPT, UR48, 0x6200, URZ ;  /* 0x0000620030087890 */ /* 0x000fe2000fffe0ff */
[----:B------:R-:W-:Y:S01]  /*77a0*/  UMOV UR11, UR36 ;  /* 0x00000024000b7c82 */ /* 0x000fe20008000000 */
[----:B------:R-:W-:Y:S01]  /*77b0*/  UMOV UR10, UR14 ;  /* 0x0000000e000a7c82 */ /* 0x000fe20008000000 */
[----:B------:R2:W-:Y:S01]  /*77c0*/  UTMASTG.3D [UR16], [UR20] ;  /* 0x00000010140073b5 */ /* 0x0005e20008010000 */
[----:B------:R-:W-:Y:S02]  /*77d0*/  UIADD3 UR5, UPT, UPT, UR41, 0x60, URZ ;  /* 0x0000006029057890 */ /* 0x000fe4000fffe0ff */
[----:B------:R-:W-:Y:S01]  /*77e0*/  UIADD3 UR4, UPT, UPT, UR48, 0x7200, URZ ;  /* 0x0000720030047890 */ /* 0x000fe2000fffe0ff */
[----:B------:R-:W-:Y:S01]  /*77f0*/  UMOV UR7, UR36 ;  /* 0x0000002400077c82 */ /* 0x000fe20008000000 */
[----:B------:R-:W-:Y:S01]  /*7800*/  UMOV UR6, UR14 ;  /* 0x0000000e00067c82 */ /* 0x000fe20008000000 */
[----:B------:R2:W-:Y:S06]  /*7810*/  UTMASTG.3D [UR8], [UR20] ;  /* 0x00000008140073b5 */ /* 0x0005ec0008010000 */
[----:B------:R2:W-:Y:S01]  /*7820*/  UTMASTG.3D [UR4], [UR20] ;  /* 0x00000004140073b5 */ /* 0x0005e20008010000 */
[----:B------:R0:W-:Y:S01]  /*7830*/  UTMACMDFLUSH ;  /* 0x00000000000079b7 */ /* 0x0001e20000000000 */
[----:B--2---:R-:W-:Y:S04]  /*7840*/  DEPBAR.LE SB0, 0x1 ;  /* 0x000080400000791a */ /* 0x004fe80000000000 */
.L_x_102:
[----:B------:R-:W-:Y:S05]  /*7850*/  BSYNC.RECONVERGENT B0 ;  /* 0x0000000000007941 */ /* 0x000fea0003800200 */
.L_x_101:
[----:B------:R-:W-:Y:S01]  /*7860*/  BAR.SYNC.DEFER_BLOCKING 0x1, 0x80 ;  /* 0x0042000000007b1d */ /* 0x000fe20000010000 */
[----:B------:R-:W-:Y:S04]  /*7870*/  UIADD3 UR40, UPT, UPT, UR51, 0x1, URZ ;  /* 0x0000000133287890 */ /* 0x000fe8000fffe0ff */
[----:B------:R-:W-:Y:S04]  /*7880*/  UISETP.NE.AND UP0, UPT, UR40, 0x4, UPT ;  /* 0x000000042800788c */ /* 0x000fe8000bf05270 */
[----:B------:R-:W-:Y:S01]  /*7890*/  USEL UR40, UR40, URZ, UP0 ;  /* 0x000000ff28287287 */ /* 0x000fe20008000000 */
[----:B------:R2:W-:Y:S01]  /*78a0*/  @P6 SYNCS.ARRIVE.TRANS64.RED.A1T0 RZ, [R0+URZ], RZ ;  /* 0x000000ff00ff69a7 */ /* 0x0005e200081004ff */
[----:B------:R-:W-:Y:S01]  /*78b0*/  BSSY B1, `(.L_x_103) ;  /* 0x0000034000017945 */ /* 0x000fe20003800000 */
[----:B------:R-:W4:Y:S02]  /*78c0*/  @P6 SYNCS.PHASECHK.TRANS64.TRYWAIT P0, [R3+URZ+0x60], R114 ;  /* 0x00006072030065a7 */ /* 0x000f2400080011ff */
[----:B----4-:R-:W-:Y:S01]  /*78d0*/  @P6 SEL R112, RZ, 0x1, !P0 ;  /* 0x00000001ff706807 */ /* 0x010fe20004000000 */
[----:B--2---:R-:W-:Y:S06]  /*78e0*/  @!P6 BRA `(.L_x_104) ;  /* 0x0000000000c0e947 */ /* 0x004fec0003800000 */
[----:B------:R-:W-:Y:S01]  /*78f0*/  ISETP.NE.AND P0, PT, R112, RZ, PT ;  /* 0x000000ff7000720c */ /* 0x000fe20003f05270 */
[----:B------:R-:W-:Y:S01]  /*7900*/  BSSY B0, `(.L_x_105) ;  /* 0x0000009000007945 */ /* 0x000fe20003800000 */
[----:B------:R-:W-:Y:S11]  /*7910*/  ISETP.NE.AND P1, PT, R113, RZ, PT ;  /* 0x000000ff7100720c */ /* 0x000ff60003f25270 */
[----:B------:R-:W-:Y:S02]  /*7920*/  @!UPT UIADD3 URZ, UPT, UPT, URZ, URZ, URZ ;  /* 0x000000fffffff290 */ /* 0x000fe4000fffe0ff */
[C---:B-1----:R-:W-:Y:S02]  /*7930*/  @P1 IMAD R4, R111.reuse, 0x4000, R91 ;  /* 0x000040006f041824 */ /* 0x042fe400078e025b */
[----:B------:R-:W-:Y:S01]  /*7940*/  @P1 IMAD R0, R111, 0x4000, R108 ;  /* 0x000040006f001824 */ /* 0x000fe200078e026c */
[----:B------:R-:W-:Y:S06]  /*7950*/  @P0 BRA `(.L_x_106) ;  /* 0x00000000000c0947 */ /* 0x000fec0003800000 */
[----:B------:R-:W-:Y:S04]  /*7960*/  SHF.L.U32 R6, R101, 0x1f, RZ ;  /* 0x0000001f65067819 */ /* 0x000fe800000006ff */
[----:B------:R-:W1:Y:S02]  /*7970*/  SYNCS.PHASECHK.TRANS64.TRYWAIT P0, [R3+URZ+0x60], R6 ;  /* 0x00006006030075a7 */ /* 0x000e6400080011ff */
[----:B-1----:R-:W-:Y:S05]  /*7980*/  @!P0 BRA `(.L_x_107) ;  /* 0x0000002800148947 */ /* 0x002fea0003800000 */
.L_x_106:
[----:B------:R-:W-:Y:S05]  /*7990*/  BSYNC B0 ;  /* 0x0000000000007941 */ /* 0x000fea0003800000 */
.L_x_105:
        /* <DEDUP_REMOVED lines=37> */
.L_x_104:
[----:B------:R-:W-:Y:S05]  /*7bf0*/  BSYNC B1 ;  /* 0x0000000000017941 */ /* 0x000fea0003800000 */
.L_x_103:
[----:B--2---:R-:W-:Y:S05]  /*7c00*/  VIADD R3, R47, 0x40 ;  /* 0x000000402f037836 */ /* 0x004fea0000000000 */
[----:B------:R-:W-:Y:S04]  /*7c10*/  SHF.R.U32.HI R3, RZ, 0x15, R3 ;  /* 0x00000015ff037819 */ /* 0x000fe80000011603 */
[----:B------:R-:W-:Y:S11]  /*7c20*/  LOP3.LUT P0, RZ, R3, 0x3, R94, 0x48, !PT ;  /* 0x0000000303ff7812 */ /* 0x000ff6000780485e */
[----:B------:R-:W-:Y:S02]  /*7c30*/  @!UPT UIADD3 URZ, UPT, UPT, URZ, URZ, URZ ;  /* 0x000000fffffff290 */ /* 0x000fe4000fffe0ff */
[----:B------:R-:W-:Y:S05]  /*7c40*/  @!P0 BRA `(.L_x_108) ;  /* 0x0000000000408947 */ /* 0x000fea0003800000 */
[----:B------:R-:W2:Y:S01]  /*7c50*/  LDCU.64 UR8, c[0x4][0x70] ;  /* 0x01000e00ff0877ac */ /* 0x000ea20008000a00 */
[----:B-1----:R-:W-:Y:S01]  /*7c60*/  MOV R15, 0x0 ;  /* 0x00000000000f7802 */ /* 0x002fe20000000f00 */
[----:B------:R-:W-:Y:S02]  /*7c70*/  HFMA2 R12, -RZ, RZ, 0, 5.9604644775390625e-08 ;  /* 0x00000001ff0c7431 */ /* 0x000fe400000001ff */
[----:B------:R-:W-:Y:S02]  /*7c80*/  IMAD.MOV.U32 R8, RZ, RZ, 0x192 ;  /* 0x00000192ff087424 */ /* 0x000fe400078e00ff */
[----:B------:R-:W-:Y:S01]  /*7c90*/  IMAD.MOV.U32 R13, RZ, RZ, RZ ;  /* 0x000000ffff0d7224 */ /* 0x000fe200078e00ff */
[----:B------:R-:W1:Y:S01]  /*7ca0*/  LDCU.64 UR6, c[0x4][0x78] ;  /* 0x01000f00ff0677ac */ /* 0x000e620008000a00 */
[----:B------:R-:W4:Y:S01]  /*7cb0*/  LDC.64 R14, c[0x4][R15] ;  /* 0x010000000f0e7b82 */ /* 0x000f220000000a00 */
[----:B------:R-:W5:Y:S01]  /*7cc0*/  LDCU.64 UR4, c[0x4][0x10] ;  /* 0x01000200ff0477ac */ /* 0x000f620008000a00 */
[----:B--2---:R-:W-:Y:S01]  /*7cd0*/  MOV R5, UR9 ;  /* 0x0000000900057c02 */ /* 0x004fe20008000f00 */
[----:B------:R-:W-:Y:S01]  /*7ce0*/  IMAD.U32 R4, RZ, RZ, UR8 ;  /* 0x00000008ff047e24 */ /* 0x000fe2000f8e00ff */
[----:B-1----:R-:W-:Y:S01]  /*7cf0*/  MOV R7, UR7 ;  /* 0x0000000700077c02 */ /* 0x002fe20008000f00 */
[----:B------:R-:W-:Y:S01]  /*7d00*/  IMAD.U32 R6, RZ, RZ, UR6 ;  /* 0x00000006ff067e24 */ /* 0x000fe2000f8e00ff */
[----:B-----5:R-:W-:Y:S01]  /*7d10*/  MOV R11, UR5 ;  /* 0x00000005000b7c02 */ /* 0x020fe20008000f00 */
[----:B------:R-:W-:Y:S02]  /*7d20*/  IMAD.U32 R10, RZ, RZ, UR4 ;  /* 0x00000004ff0a7e24 */ /* 0x000fe4000f8e00ff */
[----:B------:R-:W-:Y:S07]  /*7d30*/  LEPC R20, `(.L_x_108) ;  /* 0x000000001014794e */ /* 0x000fee0000000000 */
[----:B---34-:R-:W-:Y:S05]  /*7d40*/  CALL.ABS.NOINC R14 ;  /* 0x000000000e007343 */ /* 0x018fea0003c00000 */
.L_x_108:
[----:B------:R-:W-:Y:S05]  /*7d50*/  WARPSYNC.ALL ;  /* 0x0000000000007948 */ /* 0x000fea0003800000 */
[----:B------:R-:W-:Y:S01]  /*7d60*/  R2UR UR4, R47 ;  /* 0x000000002f0472ca */ /* 0x000fe200000e0000 */
[----:B------:R-:W-:Y:S01]  /*7d70*/  BSSY.RECONVERGENT B0, `(.L_x_109) ;  /* 0x000008b000007945 */ /* 0x000fe20003800200 */
[----:B------:R-:W-:Y:S02]  /*7d80*/  ISETP.NE.AND P6, PT, R109, RZ, PT ;  /* 0x000000ff6d00720c */ /* 0x000fe40003fc5270 */
[----:B------:R-:W-:Y:S02]  /*7d90*/  ISETP.NE.AND P0, PT, R103, RZ, PT ;  /* 0x000000ff6700720c */ /* 0x000fe40003f05270 */
[----:B------:R-:W-:Y:S02]  /*7da0*/  MOV R3, UR40 ;  /* 0x0000002800037c02 */ /* 0x000fe40008000f00 */
[----:B------:R-:W-:Y:S02]  /*7db0*/  MOV R0, UR37 ;  /* 0x0000002500007c02 */ /* 0x000fe40008000f00 */
[----:B------:R-:W-:Y:S03]  /*7dc0*/  LEA R114, R111, UR48, 0x3 ;  /* 0x000000306f727c11 */ /* 0x000fe6000f8e18ff */
[----:B-1----:R-:W1:Y:S02]  /*7dd0*/  LDTM.x32 R4, tmem[UR4+0x40] ;  /* 0x00004004000479ee */ /* 0x002e6400082c0000 */
[----:B------:R-:W-:Y:S04]  /*7de0*/  @P6 LEA R3, R3, UR48, 0x3 ;  /* 0x0000003003036c11 */ /* 0x000fe8000f8e18ff */
[----:B------:R-:W-:Y:S04]  /*7df0*/  @P6 IADD3 R3, PT, PT, R3, 0x80, RZ ;  /* 0x0000008003036810 */ /* 0x000fe80007ffe0ff */
[----:B------:R-:W-:Y:S02]  /*7e00*/  @P6 PRMT R0, R0, 0x654, R3 ;  /* 0x0000065400006816 */ /* 0x000fe40000000003 */
[----:B------:R-:W-:Y:S01]  /*7e10*/  @P6 SHF.L.U32 R3, R101, 0x1f, RZ ;  /* 0x0000001f65036819 */ /* 0x000fe200000006ff */
        /* <DEDUP_REMOVED lines=128> */
.L_x_110:
[----:B------:R-:W-:Y:S05]  /*8620*/  BSYNC.RECONVERGENT B0 ;  /* 0x0000000000007941 */ /* 0x000fea0003800200 */
.L_x_109:
        /* <DEDUP_REMOVED lines=19> */
.L_x_114:
[----:B------:R-:W-:Y:S05]  /*8760*/  BSYNC B0 ;  /* 0x0000000000007941 */ /* 0x000fea0003800000 */
.L_x_113:
[----:B------:R-:W-:Y:S11]  /*8770*/  ISETP.NE.AND P0, PT, R113, RZ, PT ;  /* 0x000000ff7100720c */ /* 0x000ff60003f05270 */
[----:B------:R-:W-:Y:S02]  /*8780*/  @!UPT UIADD3 URZ, UPT, UPT, URZ, URZ, URZ ;  /* 0x000000fffffff290 */ /* 0x000fe4000fffe0ff */
[----:B------:R2:W4:Y:S01]  /*8790*/  @P0 LDS R48, [R4+0x200] ;  /* 0x0002000004300984 */ /* 0x0005220000000800 */
[C---:B-1----:R-:W-:Y:S01]  /*87a0*/  @P0 IMAD R3, R111.reuse, 0x4000, R95 ;  /* 0x000040006f030824 */ /* 0x042fe200078e025f */
[----:B------:R-:W-:Y:S02]  /*87b0*/  @P0 LEA R111, R111, R106, 0xe ;  /* 0x0000006a6f6f0211 */ /* 0x000fe400078e70ff */
        /* <DEDUP_REMOVED lines=31> */
.L_x_112:
[----:B------:R-:W-:Y:S05]  /*89b0*/  BSYNC B1 ;  /* 0x0000000000017941 */ /* 0x000fea0003800000 */
.L_x_111:
        /* <DEDUP_REMOVED lines=21> */
.L_x_116:
[----:B------:R-:W-:Y:S01]  /*8b10*/  ISETP.NE.AND P0, PT, R103, RZ, PT ;  /* 0x000000ff6700720c */ /* 0x000fe20003f05270 */
[----:B------:R-:W-:Y:S05]  /*8b20*/  WARPSYNC.ALL ;  /* 0x0000000000007948 */ /* 0x000fea0003800000 */
[----:B------:R-:W-:Y:S01]  /*8b30*/  R2UR UR4, R47 ;  /* 0x000000002f0472ca */ /* 0x000fe200000e0000 */
[----:B------:R-:W-:Y:S01]  /*8b40*/  BSSY.RECONVERGENT B0, `(.L_x_117) ;  /* 0x0000087000007945 */ /* 0x000fe20003800200 */
[----:B------:R-:W-:Y:S11]  /*8b50*/  R2UR UR5, R110 ;  /* 0x000000006e0572ca */ /* 0x000ff600000e0000 */
[----:B-1----:R-:W1:Y:S01]  /*8b60*/  LDTM.x32 R4, tmem[UR4+0x60] ;  /* 0x00006004000479ee */ /* 0x002e6200082c0000 */
[----:B------:R-:W-:Y:S01]  /*8b70*/  NOP ;  /* 0x0000000000007918 */ /* 0x000fe20000000000 */
[----:B------:R-:W-:Y:S04]  /*8b80*/  UIADD3 UR5, UPT, UPT, UR5, 0xe0, URZ ;  /* 0x000000e005057890 */ /* 0x000fe8000fffe0ff */
[----:B------:R-:W-:Y:S09]  /*8b90*/  UPRMT UR5, UR37, 0x654, UR5 ;  /* 0x0000065425057896 */ /* 0x000ff20008000005 */
[----:B-1----:R-:W-:Y:S01]  /*8ba0*/  SYNCS.ARRIVE.TRANS64.RED.A1T0 RZ, [UR5], RZ ;  /* 0x000000ffffff79a7 */ /* 0x002fe20008100405 */
[C---:B------:R-:W-:Y:S01]  /*8bb0*/  FMUL R4, R46.reuse, R4 ;  /* 0x000000042e047220 */ /* 0x040fe20000400000 */
        /* <DEDUP_REMOVED lines=127> */
.L_x_118:
[----:B------:R-:W-:Y:S05]  /*93b0*/  BSYNC.RECONVERGENT B0 ;  /* 0x0000000000007941 */ /* 0x000fea0003800200 */
.L_x_117:
[----:B------:R-:W-:Y:S01]  /*93c0*/  BAR.SYNC.DEFER_BLOCKING 0x1, 0x80 ;  /* 0x0042000000007b1d */ /* 0x000fe20000010000 */
[----:B------:R-:W-:Y:S01]  /*93d0*/  UISETP.NE.AND UP0, UPT, UR49, -0x4, UPT ;  /* 0xfffffffc3100788c */ /* 0x000fe2000bf05270 */
[----:B------:R-:W-:Y:S08]  /*93e0*/  IADD3 R0, PT, PT, R44, 0x1, RZ ;  /* 0x000000012c007810 */ /* 0x000ff00007ffe0ff */
[----:B------:R-:W-:Y:S05]  /*93f0*/  BRA.U !UP0, `(.L_x_119) ;  /* 0x0000000108287547 */ /* 0x000fea000b800000 */
[----:B------:R-:W-:Y:S01]  /*9400*/  ISETP.NE.AND P0, PT, R109, RZ, PT ;  /* 0x000000ff6d00720c */ /* 0x000fe20003f05270 */
[----:B-1----:R-:W-:Y:S01]  /*9410*/  IMAD.U32 R4, RZ, RZ, UR51 ;  /* 0x00000033ff047e24 */ /* 0x002fe2000f8e00ff */
[----:B------:R-:W-:Y:S01]  /*9420*/  UIADD3 UR51, UPT, UPT, UR51, 0x1, URZ ;  /* 0x0000000133337890 */ /* 0x000fe2000fffe0ff */
[----:B------:R-:W-:Y:S03]  /*9430*/  IMAD.U32 R3, RZ, RZ, UR37 ;  /* 0x00000025ff037e24 */ /* 0x000fe6000f8e00ff */
[----:B------:R-:W-:Y:S04]  /*9440*/  UISETP.NE.AND UP0, UPT, UR51, 0x4, UPT ;  /* 0x000000043300788c */ /* 0x000fe8000bf05270 */
[----:B------:R-:W-:Y:S03]  /*9450*/  USEL UR51, UR51, URZ, UP0 ;  /* 0x000000ff33337287 */ /* 0x000fe60008000000 */
[----:B------:R-:W-:Y:S05]  /*9460*/  @P0 LEA R4, R4, UR48, 0x3 ;  /* 0x0000003004040c11 */ /* 0x000fea000f8e18ff */
[----:B------:R-:W-:Y:S05]  /*9470*/  @P0 VIADD R4, R4, 0x80 ;  /* 0x0000008004040836 */ /* 0x000fea0000000000 */
[----:B------:R-:W-:Y:S04]  /*9480*/  @P0 PRMT R3, R3, 0x654, R4 ;  /* 0x0000065403030816 */ /* 0x000fe80000000004 */
[----:B------:R2:W-:Y:S03]  /*9490*/  @P0 SYNCS.ARRIVE.TRANS64.RED.A1T0 RZ, [R3+URZ], RZ ;  /* 0x000000ff03ff09a7 */ /* 0x0005e600081004ff */
.L_x_119:
[----:B------:R-:W-:Y:S01]  /*94a0*/  ISETP.NE.AND P2, PT, R104, RZ, PT ;  /* 0x000000ff6800720c */ /* 0x000fe20003f45270 */
[----:B--2---:R-:W-:Y:S01]  /*94b0*/  IMAD.IADD R3, R43, 0x1, R88 ;  /* 0x000000012b037824 */ /* 0x004fe200078e0258 */
[----:B------:R-:W-:Y:S01]  /*94c0*/  ISETP.NE.AND P0, PT, R107, 0x2, PT ;  /* 0x000000026b00780c */ /* 0x000fe20003f05270 */
[----:B------:R-:W-:Y:S01]  /*94d0*/  UIADD3 UR49, UPT, UPT, UR49, 0x4, URZ ;  /* 0x0000000431317890 */ /* 0x000fe2000fffe0ff */
[----:B------:R-:W-:Y:S01]  /*94e0*/  ISETP.NE.AND P1, PT, R0, 0x2, PT ;  /* 0x000000020000780c */ /* 0x000fe20003f25270 */
[----:B-1----:R-:W-:Y:S01]  /*94f0*/  IMAD.IADD R24, R41, 0x1, R81 ;  /* 0x0000000129187824 */ /* 0x002fe200078e0251 */
[----:B------:R-:W-:Y:S02]  /*9500*/  R2UR UR11, R3 ;  /* 0x00000000030b72ca */ /* 0x000fe400000e0000 */
[----:B------:R-:W-:Y:S02]  /*9510*/  SEL R4, RZ, 0x1, P0 ;  /* 0x00000001ff047807 */ /* 0x000fe40000000000 */
[----:B------:R-:W-:Y:S02]  /*9520*/  SEL R3, RZ, 0x1, P1 ;  /* 0x00000001ff037807 */ /* 0x000fe40000800000 */
[----:B------:R-:W-:Y:S02]  /*9530*/  LOP3.LUT R99, R99, R4, RZ, 0x3c, !PT ;  /* 0x0000000463637212 */ /* 0x000fe400078e3cff */
[----:B------:R-:W-:Y:S02]  /*9540*/  @P2 R2UR UR36, R98 ;  /* 0x00000000622422ca */ /* 0x000fe400000e0000 */
[----:B------:R-:W-:Y:S02]  /*9550*/  LOP3.LUT R100, R100, R3, RZ, 0x3c, !PT ;  /* 0x0000000364647212 */ /* 0x000fe400078e3cff */
[----:B------:R-:W-:Y:S02]  /*9560*/  SEL R107, R107, RZ, P0 ;  /* 0x000000ff6b6b7207 */ /* 0x000fe40000000000 */
[----:B------:R-:W-:Y:S01]  /*9570*/  SEL R44, R0, RZ, P1 ;  /* 0x000000ff002c7207 */ /* 0x000fe20000800000 */
[----:B------:R-:W-:Y:S08]  /*9580*/  @P2 BRA `(.L_x_120) ;  /* 0xffffffb800942947 */ /* 0x000ff0000383ffff */
[----:B------:R-:W-:-:S09]  /*9590*/  UISETP.NE.AND UP0, UPT, UR50, URZ, UPT ;  /* 0x000000ff3200728c */ /* 0x000fd2000bf05270 */
[----:B------:R-:W-:Y:S05]  /*95a0*/  BRA.U !UP0, `(.L_x_121) ;  /* 0x0000000108487547 */ /* 0x000fea000b800000 */
[----:B------:R-:W1:Y:S02]  /*95b0*/  LDCU.64 UR4, c[0x0][0xa90] ;  /* 0x00015200ff0477ac */ /* 0x000e640008000a00 */
[----:B-1----:R-:W-:-:S04]  /*95c0*/  UISETP.NE.U32.AND UP0, UPT, UR4, URZ, UPT ;  /* 0x000000ff0400728c */ /* 0x002fc8000bf05070 */
[----:B------:R-:W-:-:S09]  /*95d0*/  UISETP.NE.AND.EX UP0, UPT, UR5, URZ, UPT, UP0 ;  /* 0x000000ff0500728c */ /* 0x000fd2000bf05300 */
[----:B------:R-:W-:Y:S05]  /*95e0*/  BRA.U UP0, `(.L_x_122) ;  /* 0x00000001000c7547 */ /* 0x000fea000b800000 */
[----:B------:R-:W-:-:S13]  /*95f0*/  FSETP.NEU.AND P0, PT, R49, RZ, PT ;  /* 0x000000ff3100720b */ /* 0x000fda0003f0d000 */
[----:B------:R-:W-:Y:S05]  /*9600*/  @!P0 EXIT ;  /* 0x000000000000894d */ /* 0x000fea0003800000 */
[----:B------:R-:W-:Y:S05]  /*9610*/  BRA `(.L_x_121) ;  /* 0x00000000002c7947 */ /* 0x000fea0003800000 */
.L_x_122:
[----:B------:R-:W-:Y:S01]  /*9620*/  ISETP.NE.AND P0, PT, R105, RZ, PT ;  /* 0x000000ff6900720c */ /* 0x000fe20003f05270 */
[----:B------:R-:W-:-:S12]  /*9630*/  BSSY.RECONVERGENT B0, `(.L_x_121) ;  /* 0x0000009000007945 */ /* 0x000fd80003800200 */
[----:B------:R-:W-:Y:S05]  /*9640*/  @P0 BRA `(.L_x_123) ;  /* 0x0000000000140947 */ /* 0x000fea0003800000 */
[----:B------:R-:W1:Y:S02]  /*9650*/  LDCU.64 UR4, c[0x0][0xa88] ;  /* 0x00015100ff0477ac */ /* 0x000e640008000a00 */
[----:B-1----:R-:W-:-:S04]  /*9660*/  ISETP.NE.U32.AND P0, PT, RZ, UR4, PT ;  /* 0x00000004ff007c0c */ /* 0x002fc8000bf05070 */
[----:B------:R-:W-:-:S13]  /*9670*/  ISETP.NE.AND.EX P0, PT, RZ, UR5, PT, P0 ;  /* 0x00000005ff007c0c */ /* 0x000fda000bf05300 */
[----:B------:R-:W-:Y:S05]  /*9680*/  @!P0 EXIT ;  /* 0x000000000000894d */ /* 0x000fea0003800000 */
[----:B------:R-:W-:Y:S05]  /*9690*/  BRA `(.L_x_124) ;  /* 0x0000000000087947 */ /* 0x000fea0003800000 */
.L_x_123:
[----:B------:R-:W-:-:S13]  /*96a0*/  FSETP.NEU.AND P0, PT, R49, RZ, PT ;  /* 0x000000ff3100720b */ /* 0x000fda0003f0d000 */
[----:B------:R-:W-:Y:S05]  /*96b0*/  @!P0 EXIT ;  /* 0x000000000000894d */ /* 0x000fea0003800000 */
.L_x_124:
[----:B------:R-:W-:Y:S05]  /*96c0*/  BSYNC.RECONVERGENT B0 ;  /* 0x0000000000007941 */ /* 0x000fea0003800200 */
.L_x_121:
[----:B------:R-:W-:Y:S01]  /*96d0*/  ULEA UR4, UR51, UR48, 0x3 ;  /* 0x0000003033047291 */ /* 0x000fe2000f8e18ff */
[----:B------:R-:W-:-:S04]  /*96e0*/  DEPBAR.LE SB0, 0x0 ;  /* 0x000080000000791a */ /* 0x000fc80000000000 */
[----:B------:R-:W-:-:S04]  /*96f0*/  UIADD3 UR4, UPT, UPT, UR4, 0x80, URZ ;  /* 0x0000008004047890 */ /* 0x000fc8000fffe0ff */
[----:B------:R-:W-:-:S09]  /*9700*/  UPRMT UR4, UR37, 0x654, UR4 ;  /* 0x0000065425047896 */ /* 0x000fd20008000004 */
[----:B------:R-:W-:Y:S01]  /*9710*/  SYNCS.ARRIVE.TRANS64.RED.A1T0 RZ, [UR4], RZ ;  /* 0x000000ffffff79a7 */ /* 0x000fe20008100404 */
[----:B------:R-:W-:Y:S05]  /*9720*/  EXIT ;  /* 0x000000000000794d */ /* 0x000fea0003800000 */
.L_x_19:
[----:B----4-:R4:W1:Y:S02]  /*9730*/  SYNCS.PHASECHK.TRANS64.TRYWAIT P0, [R4+URZ+0x100], R5 ;  /* 0x00010005040075a7 */ /* 0x01086400080011ff */
[----:B-1----:R-:W-:Y:S05]  /*9740*/  @!P0 NANOSLEEP.SYNCS 0x989680 ;  /* 0x009896800000895d */ /* 0x002fea0003900000 */
[----:B------:R-:W1:Y:S02]  /*9750*/  @!P0 SYNCS.PHASECHK.TRANS64 P0, [R4+URZ+0x100], R5 ;  /* 0x00010005040085a7 */ /* 0x000e6400080010ff */
[----:B-1----:R-:W-:Y:S05]  /*9760*/  @!P0 BRA `(.L_x_19) ;  /* 0xfffffffc00f08947 */ /* 0x002fea000383ffff */
[----:B------:R-:W-:Y:S05]  /*9770*/  BRA `(.L_x_125) ;  /* 0xffffff7c00987947 */ /* 0x000fea000383ffff */
.L_x_22:
[----:B------:R-:W-:-:S07]  /*9780*/  MOV R4, UR33 ;  /* 0x0000002100047c02 */ /* 0x000fce0008000f00 */
.L_x_126:
[----:B-1----:R1:W2:Y:S02]  /*9790*/  SYNCS.PHASECHK.TRANS64.TRYWAIT P0, [R4+URZ+0x30], R5 ;  /* 0x00003005040075a7 */ /* 0x0022a400080011ff */
[----:B--2---:R-:W-:Y:S05]  /*97a0*/  @!P0 NANOSLEEP.SYNCS 0x989680 ;  /* 0x009896800000895d */ /* 0x004fea0003900000 */
[----:B------:R-:W2:Y:S02]  /*97b0*/  @!P0 SYNCS.PHASECHK.TRANS64 P0, [R4+URZ+0x30], R5 ;  /* 0x00003005040085a7 */ /* 0x000ea400080010ff */
[----:B--2---:R-:W-:Y:S05]  /*97c0*/  @!P0 BRA `(.L_x_126) ;  /* 0xfffffffc00f08947 */ /* 0x004fea000383ffff */
[----:B------:R-:W-:Y:S05]  /*97d0*/  BRA `(.L_x_21) ;  /* 0xffffff7c00f87947 */ /* 0x000fea000383ffff */
.L_x_25:
[----:B-1----:R1:W2:Y:S02]  /*97e0*/  SYNCS.PHASECHK.TRANS64.TRYWAIT P0, [R8+URZ+0xb0], R5 ;  /* 0x0000b005080075a7 */ /* 0x0022a400080011ff */
[----:B--2---:R-:W-:Y:S05]  /*97f0*/  @!P0 NANOSLEEP.SYNCS 0x989680 ;  /* 0x009896800000895d */ /* 0x004fea0003900000 */
[----:B------:R-:W2:Y:S02]  /*9800*/  @!P0 SYNCS.PHASECHK.TRANS64 P0, [R8+URZ+0xb0], R5 ;  /* 0x0000b005080085a7 */ /* 0x000ea400080010ff */
[----:B--2---:R-:W-:Y:S05]  /*9810*/  @!P0 BRA `(.L_x_25) ;  /* 0xfffffffc00f08947 */ /* 0x004fea000383ffff */
[----:B------:R-:W-:Y:S05]  /*9820*/  BRA `(.L_x_127) ;  /* 0xffffff80009c7947 */ /* 0x000fea000383ffff */
.L_x_29:
[----:B------:R-:W-:-:S07]  /*9830*/  MOV R0, UR4 ;  /* 0x0000000400007c02 */ /* 0x000fce0008000f00 */
.L_x_128:
[----:B-1----:R1:W2:Y:S02]  /*9840*/  SYNCS.PHASECHK.TRANS64.TRYWAIT P0, [R0+URZ], R3 ;  /* 0x00000003000075a7 */ /* 0x0022a400080011ff */
[----:B--2---:R-:W-:Y:S05]  /*9850*/  @!P0 NANOSLEEP.SYNCS 0x989680 ;  /* 0x009896800000895d */ /* 0x004fea0003900000 */
[----:B------:R-:W2:Y:S02]  /*9860*/  @!P0 SYNCS.PHASECHK.TRANS64 P0, [R0+URZ], R3 ;  /* 0x00000003000085a7 */ /* 0x000ea400080010ff */
[----:B--2---:R-:W-:Y:S05]  /*9870*/  @!P0 BRA `(.L_x_128) ;  /* 0xfffffffc00f08947 */ /* 0x004fea000383ffff */
[----:B------:R-:W-:Y:S05]  /*9880*/  BRA `(.L_x_129) ;  /* 0xffffff8800107947 */ /* 0x000fea000383ffff */
.L_x_30:
[----:B------:R-:W-:-:S07]  /*9890*/  MOV R0, UR4 ;  /* 0x0000000400007c02 */ /* 0x000fce0008000f00 */
.L_x_130:
[----:B-1----:R1:W2:Y:S02]  /*98a0*/  SYNCS.PHASECHK.TRANS64.TRYWAIT P0, [R0+URZ], R3 ;  /* 0x00000003000075a7 */ /* 0x0022a400080011ff */
[----:B--2---:R-:W-:Y:S05]  /*98b0*/  @!P0 NANOSLEEP.SYNCS 0x989680 ;  /* 0x009896800000895d */ /* 0x004fea0003900000 */
[----:B------:R-:W2:Y:S02]  /*98c0*/  @!P0 SYNCS.PHASECHK.TRANS64 P0, [R0+URZ], R3 ;  /* 0x00000003000085a7 */ /* 0x000ea400080010ff */
[----:B--2---:R-:W-:Y:S05]  /*98d0*/  @!P0 BRA `(.L_x_130) ;  /* 0xfffffffc00f08947 */ /* 0x004fea000383ffff */
[----:B------:R-:W-:Y:S05]  /*98e0*/  BRA `(.L_x_131) ;  /* 0xffffff88001c7947 */ /* 0x000fea000383ffff */
.L_x_31:
[----:B------:R-:W-:-:S07]  /*98f0*/  MOV R0, UR4 ;  /* 0x0000000400007c02 */ /* 0x000fce0008000f00 */
.L_x_132:
[----:B-1----:R1:W2:Y:S02]  /*9900*/  SYNCS.PHASECHK.TRANS64.TRYWAIT P0, [R0+URZ], R3 ;  /* 0x00000003000075a7 */ /* 0x0022a400080011ff */
[----:B--2---:R-:W-:Y:S05]  /*9910*/  @!P0 NANOSLEEP.SYNCS 0x989680 ;  /* 0x009896800000895d */ /* 0x004fea0003900000 */
[----:B------:R-:W2:Y:S02]  /*9920*/  @!P0 SYNCS.PHASECHK.TRANS64 P0, [R0+URZ], R3 ;  /* 0x00000003000085a7 */ /* 0x000ea400080010ff */
[----:B--2---:R-:W-:Y:S05]  /*9930*/  @!P0 BRA `(.L_x_132) ;  /* 0xfffffffc00f08947 */ /* 0x004fea000383ffff */
[----:B------:R-:W-:Y:S05]  /*9940*/  BRA `(.L_x_133) ;  /* 0xffffff8800287947 */ /* 0x000fea000383ffff */
.L_x_32:
[----:B------:R-:W-:-:S07]  /*9950*/  MOV R0, UR4 ;  /* 0x0000000400007c02 */ /* 0x000fce0008000f00 */
.L_x_134:
[----:B-1----:R1:W2:Y:S02]  /*9960*/  SYNCS.PHASECHK.TRANS64.TRYWAIT P0, [R0+URZ], R3 ;  /* 0x00000003000075a7 */ /* 0x0022a400080011ff */
[----:B--2---:R-:W-:Y:S05]  /*9970*/  @!P0 NANOSLEEP.SYNCS 0x989680 ;  /* 0x009896800000895d */ /* 0x004fea0003900000 */
[----:B------:R-:W2:Y:S02]  /*9980*/  @!P0 SYNCS.PHASECHK.TRANS64 P0, [R0+URZ], R3 ;  /* 0x00000003000085a7 */ /* 0x000ea400080010ff */
[----:B--2---:R-:W-:Y:S05]  /*9990*/  @!P0 BRA `(.L_x_134) ;  /* 0xfffffffc00f08947 */ /* 0x004fea000383ffff */
[----:B------:R-:W-:Y:S05]  /*99a0*/  BRA `(.L_x_135) ;  /* 0xffffff8800347947 */ /* 0x000fea000383ffff */
.L_x_33:
[----:B------:R-:W-:-:S07]  /*99b0*/  MOV R0, UR4 ;  /* 0x0000000400007c02 */ /* 0x000fce0008000f00 */
.L_x_136:
[----:B-1----:R1:W2:Y:S02]  /*99c0*/  SYNCS.PHASECHK.TRANS64.TRYWAIT P0, [R0+URZ], R3 ;  /* 0x00000003000075a7 */ /* 0x0022a400080011ff */
[----:B--2---:R-:W-:Y:S05]  /*99d0*/  @!P0 NANOSLEEP.SYNCS 0x989680 ;  /* 0x009896800000895d */ /* 0x004fea0003900000 */
[----:B------:R-:W2:Y:S02]  /*99e0*/  @!P0 SYNCS.PHASECHK.TRANS64 P0, [R0+URZ], R3 ;  /* 0x00000003000085a7 */ /* 0x000ea400080010ff */
[----:B--2---:R-:W-:Y:S05]  /*99f0*/  @!P0 BRA `(.L_x_136) ;  /* 0xfffffffc00f08947 */ /* 0x004fea000383ffff */
[----:B------:R-:W-:Y:S05]  /*9a00*/  BRA `(.L_x_137) ;  /* 0xffffff8800407947 */ /* 0x000fea000383ffff */
.L_x_36:
[----:B-1----:R1:W2:Y:S02]  /*9a10*/  SYNCS.PHASECHK.TRANS64.TRYWAIT P0, [R2+URZ+0xf0], R5 ;  /* 0x0000f005020075a7 */ /* 0x0022a400080011ff */
[----:B--2---:R-:W-:Y:S05]  /*9a20*/  @!P0 NANOSLEEP.SYNCS 0x989680 ;  /* 0x009896800000895d */ /* 0x004fea0003900000 */
[----:B------:R-:W2:Y:S02]  /*9a30*/  @!P0 SYNCS.PHASECHK.TRANS64 P0, [R2+URZ+0xf0], R5 ;  /* 0x0000f005020085a7 */ /* 0x000ea400080010ff */
[----:B--2---:R-:W-:Y:S05]  /*9a40*/  @!P0 BRA `(.L_x_36) ;  /* 0xfffffffc00f08947 */ /* 0x004fea000383ffff */
[----:B------:R-:W-:Y:S05]  /*9a50*/  BRA `(.L_x_138) ;  /* 0xffffff88009c7947 */ /* 0x000fea000383ffff */
.L_x_37:
[----:B------:R-:W-:-:S07]  /*9a60*/  MOV R2, UR5 ;  /* 0x0000000500027c02 */ /* 0x000fce0008000f00 */
.L_x_139:
[----:B-1----:R1:W2:Y:S02]  /*9a70*/  SYNCS.PHASECHK.TRANS64.TRYWAIT P0, [R2+URZ+0xc0], R5 ;  /* 0x0000c005020075a7 */ /* 0x0022a400080011ff */
[----:B--2---:R-:W-:Y:S05]  /*9a80*/  @!P0 NANOSLEEP.SYNCS 0x989680 ;  /* 0x009896800000895d */ /* 0x004fea0003900000 */
[----:B------:R-:W2:Y:S02]  /*9a90*/  @!P0 SYNCS.PHASECHK.TRANS64 P0, [R2+URZ+0xc0], R5 ;  /* 0x0000c005020085a7 */ /* 0x000ea400080010ff */
[----:B--2---:R-:W-:Y:S05]  /*9aa0*/  @!P0 BRA `(.L_x_139) ;  /* 0xfffffffc00f08947 */ /* 0x004fea000383ffff */
[----:B------:R-:W-:Y:S05]  /*9ab0*/  BRA `(.L_x_140) ;  /* 0xffffff8800ac7947 */ /* 0x000fea000383ffff */
.L_x_38:
[----:B-1----:R1:W2:Y:S02]  /*9ac0*/  SYNCS.PHASECHK.TRANS64.TRYWAIT P1, [R2+URZ+0xb0], R5 ;  /* 0x0000b005020075a7 */ /* 0x0022a400080211ff */
[----:B--2---:R-:W-:Y:S05]  /*9ad0*/  @!P1 NANOSLEEP.SYNCS 0x989680 ;  /* 0x009896800000995d */ /* 0x004fea0003900000 */
[----:B------:R-:W2:Y:S02]  /*9ae0*/  @!P1 SYNCS.PHASECHK.TRANS64 P1, [R2+URZ+0xb0], R5 ;  /* 0x0000b005020095a7 */ /* 0x000ea400080210ff */
[----:B--2---:R-:W-:Y:S05]  /*9af0*/  @!P1 BRA `(.L_x_38) ;  /* 0xfffffffc00f09947 */ /* 0x004fea000383ffff */
[----:B------:R-:W-:Y:S05]  /*9b00*/  BRA `(.L_x_141) ;  /* 0xffffff8800dc7947 */ /* 0x000fea000383ffff */
.L_x_41:
[----:B------:R-:W-:-:S07]  /*9b10*/  MOV R0, UR5 ;  /* 0x0000000500007c02 */ /* 0x000fce0008000f00 */
.L_x_142:
[----:B-1----:R1:W2:Y:S02]  /*9b20*/  SYNCS.PHASECHK.TRANS64.TRYWAIT P0, [R0+URZ+0xc0], R3 ;  /* 0x0000c003000075a7 */ /* 0x0022a400080011ff */
[----:B--2---:R-:W-:Y:S05]  /*9b30*/  @!P0 NANOSLEEP.SYNCS 0x989680 ;  /* 0x009896800000895d */ /* 0x004fea0003900000 */
[----:B------:R-:W2:Y:S02]  /*9b40*/  @!P0 SYNCS.PHASECHK.TRANS64 P0, [R0+URZ+0xc0], R3 ;  /* 0x0000c003000085a7 */ /* 0x000ea400080010ff */
[----:B--2---:R-:W-:Y:S05]  /*9b50*/  @!P0 BRA `(.L_x_142) ;  /* 0xfffffffc00f08947 */ /* 0x004fea000383ffff */
[----:B------:R-:W-:Y:S05]  /*9b60*/  BRA `(.L_x_40) ;  /* 0xffffff8c00307947 */ /* 0x000fea000383ffff */
.L_x_48:
[----:B-1----:R1:W2:Y:S02]  /*9b70*/  SYNCS.PHASECHK.TRANS64.TRYWAIT P1, [R0+URZ+0xb0], R5 ;  /* 0x0000b005000075a7 */ /* 0x0022a400080211ff */
[----:B--2---:R-:W-:Y:S05]  /*9b80*/  @!P1 NANOSLEEP.SYNCS 0x989680 ;  /* 0x009896800000995d */ /* 0x004fea0003900000 */
[----:B------:R-:W2:Y:S02]  /*9b90*/  @!P1 SYNCS.PHASECHK.TRANS64 P1, [R0+URZ+0xb0], R5 ;  /* 0x0000b005000095a7 */ /* 0x000ea400080210ff */
[----:B--2---:R-:W-:Y:S05]  /*9ba0*/  @!P1 BRA `(.L_x_48) ;  /* 0xfffffffc00f09947 */ /* 0x004fea000383ffff */
[----:B------:R-:W-:Y:S05]  /*9bb0*/  BRA `(.L_x_143) ;  /* 0xffffff9000947947 */ /* 0x000fea000383ffff */
.L_x_49:
[----:B------:R-:W-:-:S07]  /*9bc0*/  MOV R3, UR7 ;  /* 0x0000000700037c02 */ /* 0x000fce0008000f00 */
.L_x_144:
[----:B-1----:R1:W2:Y:S02]  /*9bd0*/  SYNCS.PHASECHK.TRANS64.TRYWAIT P0, [R3+URZ+0xe0], R0 ;  /* 0x0000e000030075a7 */ /* 0x0022a400080011ff */
[----:B--2---:R-:W-:Y:S05]  /*9be0*/  @!P0 NANOSLEEP.SYNCS 0x989680 ;  /* 0x009896800000895d */ /* 0x004fea0003900000 */
[----:B------:R-:W2:Y:S02]  /*9bf0*/  @!P0 SYNCS.PHASECHK.TRANS64 P0, [R3+URZ+0xe0], R0 ;  /* 0x0000e000030085a7 */ /* 0x000ea400080010ff */
[----:B--2---:R-:W-:Y:S05]  /*9c00*/  @!P0 BRA `(.L_x_144) ;  /* 0xfffffffc00f08947 */ /* 0x004fea000383ffff */
[----:B------:R-:W-:Y:S05]  /*9c10*/  BRA `(.L_x_145) ;  /* 0xffffff9000cc7947 */ /* 0x000fea000383ffff */
.L_x_52:
[----:B------:R-:W-:Y:S07]  /*9c20*/  MOV R0, UR6 ;  /* 0x0000000600007c02 */ /* 0x000fee0008000f00 */
.L_x_146:
[----:B-1----:R1:W2:Y:S02]  /*9c30*/  SYNCS.PHASECHK.TRANS64.TRYWAIT P0, [R0+URZ], R3 ;  /* 0x00000003000075a7 */ /* 0x0022a400080011ff */
[----:B--2---:R-:W-:Y:S05]  /*9c40*/  @!P0 NANOSLEEP.SYNCS 0x989680 ;  /* 0x009896800000895d */ /* 0x004fea0003900000 */
[----:B------:R-:W2:Y:S02]  /*9c50*/  @!P0 SYNCS.PHASECHK.TRANS64 P0, [R0+URZ], R3 ;  /* 0x00000003000085a7 */ /* 0x000ea400080010ff */
[----:B--2---:R-:W-:Y:S05]  /*9c60*/  @!P0 BRA `(.L_x_146) ;  /* 0xfffffffc00f08947 */ /* 0x004fea000383ffff */
[----:B------:R-:W-:Y:S05]  /*9c70*/  BRA `(.L_x_51) ;  /* 0xffffff9000f47947 */ /* 0x000fea000383ffff */
.L_x_56:
[----:B------:R-:W-:-:S07]  /*9c80*/  MOV R0, UR6 ;  /* 0x0000000600007c02 */ /* 0x000fce0008000f00 */
.L_x_147:
[----:B---3--:R3:W4:Y:S02]  /*9c90*/  SYNCS.PHASECHK.TRANS64.TRYWAIT P0, [R0+URZ], R3 ;  /* 0x00000003000075a7 */ /* 0x00872400080011ff */
[----:B----4-:R-:W-:Y:S05]  /*9ca0*/  @!P0 NANOSLEEP.SYNCS 0x989680 ;  /* 0x009896800000895d */ /* 0x010fea0003900000 */
[----:B------:R-:W4:Y:S02]  /*9cb0*/  @!P0 SYNCS.PHASECHK.TRANS64 P0, [R0+URZ], R3 ;  /* 0x00000003000085a7 */ /* 0x000f2400080010ff */
[----:B----4-:R-:W-:Y:S05]  /*9cc0*/  @!P0 BRA `(.L_x_147) ;  /* 0xfffffffc00f08947 */ /* 0x010fea000383ffff */
[----:B------:R-:W-:Y:S05]  /*9cd0*/  BRA `(.L_x_148) ;  /* 0xffffff9800087947 */ /* 0x000fea000383ffff */
.L_x_57:
[----:B------:R-:W-:-:S07]  /*9ce0*/  MOV R0, UR7 ;  /* 0x0000000700007c02 */ /* 0x000fce0008000f00 */
.L_x_149:
[----:B-1----:R1:W3:Y:S02]  /*9cf0*/  SYNCS.PHASECHK.TRANS64.TRYWAIT P0, [R0+URZ], R3 ;  /* 0x00000003000075a7 */ /* 0x0022e400080011ff */
[----:B---3--:R-:W-:Y:S05]  /*9d00*/  @!P0 NANOSLEEP.SYNCS 0x989680 ;  /* 0x009896800000895d */ /* 0x008fea0003900000 */
[----:B------:R-:W3:Y:S02]  /*9d10*/  @!P0 SYNCS.PHASECHK.TRANS64 P0, [R0+URZ], R3 ;  /* 0x00000003000085a7 */ /* 0x000ee400080010ff */
[----:B---3--:R-:W-:Y:S05]  /*9d20*/  @!P0 BRA `(.L_x_149) ;  /* 0xfffffffc00f08947 */ /* 0x008fea000383ffff */
[----:B------:R-:W-:Y:S05]  /*9d30*/  BRA `(.L_x_150) ;  /* 0xffffff9800147947 */ /* 0x000fea000383ffff */
.L_x_62:
[----:B--2---:R2:W4:Y:S02]  /*9d40*/  SYNCS.PHASECHK.TRANS64.TRYWAIT P0, [R0+URZ+0xb0], R3 ;  /* 0x0000b003000075a7 */ /* 0x00452400080011ff */
[----:B----4-:R-:W-:Y:S05]  /*9d50*/  @!P0 NANOSLEEP.SYNCS 0x989680 ;  /* 0x009896800000895d */ /* 0x010fea0003900000 */
[----:B------:R-:W4:Y:S02]  /*9d60*/  @!P0 SYNCS.PHASECHK.TRANS64 P0, [R0+URZ+0xb0], R3 ;  /* 0x0000b003000085a7 */ /* 0x000f2400080010ff */
[----:B----4-:R-:W-:Y:S05]  /*9d70*/  @!P0 BRA `(.L_x_62) ;  /* 0xfffffffc00f08947 */ /* 0x010fea000383ffff */
[----:B------:R-:W-:Y:S05]  /*9d80*/  BRA `(.L_x_151) ;  /* 0xffffff9c00107947 */ /* 0x000fea000383ffff */
.L_x_65:
[----:B------:R-:W-:Y:S07]  /*9d90*/  MOV R0, UR4 ;  /* 0x0000000400007c02 */ /* 0x000fee0008000f00 */
.L_x_152:
[----:B--2---:R2:W3:Y:S02]  /*9da0*/  SYNCS.PHASECHK.TRANS64.TRYWAIT P0, [R0+URZ+0xa8], R3 ;  /* 0x0000a803000075a7 */ /* 0x0044e400080011ff */
[----:B---3--:R-:W-:Y:S05]  /*9db0*/  @!P0 NANOSLEEP.SYNCS 0x989680 ;  /* 0x009896800000895d */ /* 0x008fea0003900000 */
[----:B------:R-:W3:Y:S02]  /*9dc0*/  @!P0 SYNCS.PHASECHK.TRANS64 P0, [R0+URZ+0xa8], R3 ;  /* 0x0000a803000085a7 */ /* 0x000ee400080010ff */
[----:B---3--:R-:W-:Y:S05]  /*9dd0*/  @!P0 BRA `(.L_x_152) ;  /* 0xfffffffc00f08947 */ /* 0x008fea000383ffff */
[----:B------:R-:W-:Y:S05]  /*9de0*/  BRA `(.L_x_64) ;  /* 0xffffff9c00f07947 */ /* 0x000fea000383ffff */
.L_x_68:
[----:B------:R-:W-:Y:S07]  /*9df0*/  MOV R0, UR4 ;  /* 0x0000000400007c02 */ /* 0x000fee0008000f00 */
.L_x_153:
[----:B-1----:R1:W2:Y:S02]  /*9e00*/  SYNCS.PHASECHK.TRANS64.TRYWAIT P0, [R0+URZ+0x80], R11 ;  /* 0x0000800b000075a7 */ /* 0x0022a400080011ff */
[----:B--2---:R-:W-:Y:S05]  /*9e10*/  @!P0 NANOSLEEP.SYNCS 0x989680 ;  /* 0x009896800000895d */ /* 0x004fea0003900000 */
[----:B------:R-:W2:Y:S02]  /*9e20*/  @!P0 SYNCS.PHASECHK.TRANS64 P0, [R0+URZ+0x80], R11 ;  /* 0x0000800b000085a7 */ /* 0x000ea400080010ff */
[----:B--2---:R-:W-:Y:S05]  /*9e30*/  @!P0 BRA `(.L_x_153) ;  /* 0xfffffffc00f08947 */ /* 0x004fea000383ffff */
[----:B------:R-:W-:Y:S05]  /*9e40*/  BRA `(.L_x_154) ;  /* 0xffffffa000687947 */ /* 0x000fea000383ffff */
.L_x_69:
[----:B------:R-:W-:Y:S07]  /*9e50*/  MOV R0, UR4 ;  /* 0x0000000400007c02 */ /* 0x000fee0008000f00 */
.L_x_155:
[----:B-1----:R1:W2:Y:S02]  /*9e60*/  SYNCS.PHASECHK.TRANS64.TRYWAIT P0, [R0+URZ+0x88], R11 ;  /* 0x0000880b000075a7 */ /* 0x0022a400080011ff */
[----:B--2---:R-:W-:Y:S05]  /*9e70*/  @!P0 NANOSLEEP.SYNCS 0x989680 ;  /* 0x009896800000895d */ /* 0x004fea0003900000 */
[----:B------:R-:W2:Y:S02]  /*9e80*/  @!P0 SYNCS.PHASECHK.TRANS64 P0, [R0+URZ+0x88], R11 ;  /* 0x0000880b000085a7 */ /* 0x000ea400080010ff */
[----:B--2---:R-:W-:Y:S05]  /*9e90*/  @!P0 BRA `(.L_x_155) ;  /* 0xfffffffc00f08947 */ /* 0x004fea000383ffff */
[----:B------:R-:W-:Y:S05]  /*9ea0*/  BRA `(.L_x_156) ;  /* 0xffffffa000f87947 */ /* 0x000fea000383ffff */
.L_x_70:
[----:B------:R-:W-:Y:S07]  /*9eb0*/  MOV R0, UR4 ;  /* 0x0000000400007c02 */ /* 0x000fee0008000f00 */
.L_x_157:
[----:B-1----:R1:W2:Y:S02]  /*9ec0*/  SYNCS.PHASECHK.TRANS64.TRYWAIT P0, [R0+URZ+0x90], R11 ;  /* 0x0000900b000075a7 */ /* 0x0022a400080011ff */
[----:B--2---:R-:W-:Y:S05]  /*9ed0*/  @!P0 NANOSLEEP.SYNCS 0x989680 ;  /* 0x009896800000895d */ /* 0x004fea0003900000 */
[----:B------:R-:W2:Y:S02]  /*9ee0*/  @!P0 SYNCS.PHASECHK.TRANS64 P0, [R0+URZ+0x90], R11 ;  /* 0x0000900b000085a7 */ /* 0x000ea400080010ff */
[----:B--2---:R-:W-:Y:S05]  /*9ef0*/  @!P0 BRA `(.L_x_157) ;  /* 0xfffffffc00f08947 */ /* 0x004fea000383ffff */
[----:B------:R-:W-:Y:S05]  /*9f00*/  BRA `(.L_x_158) ;  /* 0xffffffa400907947 */ /* 0x000fea000383ffff */
.L_x_71:
[----:B------:R-:W-:Y:S07]  /*9f10*/  MOV R0, UR4 ;  /* 0x0000000400007c02 */ /* 0x000fee0008000f00 */
.L_x_159:
[----:B-1----:R1:W2:Y:S02]  /*9f20*/  SYNCS.PHASECHK.TRANS64.TRYWAIT P0, [R0+URZ+0x98], R11 ;  /* 0x0000980b000075a7 */ /* 0x0022a400080011ff */
[----:B--2---:R-:W-:Y:S05]  /*9f30*/  @!P0 NANOSLEEP.SYNCS 0x989680 ;  /* 0x009896800000895d */ /* 0x004fea0003900000 */
[----:B------:R-:W2:Y:S02]  /*9f40*/  @!P0 SYNCS.PHASECHK.TRANS64 P0, [R0+URZ+0x98], R11 ;  /* 0x0000980b000085a7 */ /* 0x000ea400080010ff */
[----:B--2---:R-:W-:Y:S05]  /*9f50*/  @!P0 BRA `(.L_x_159) ;  /* 0xfffffffc00f08947 */ /* 0x004fea000383ffff */
[----:B------:R-:W-:Y:S05]  /*9f60*/  BRA `(.L_x_160) ;  /* 0xffffffa800687947 */ /* 0x000fea000383ffff */
.L_x_73:
[----:B------:R-:W-:-:S07]  /*9f70*/  MOV R0, UR4 ;  /* 0x0000000400007c02 */ /* 0x000fce0008000f00 */
.L_x_161:
[----:B-1----:R1:W2:Y:S02]  /*9f80*/  SYNCS.PHASECHK.TRANS64.TRYWAIT P0, [R0+URZ+0x80], R3 ;  /* 0x00008003000075a7 */ /* 0x0022a400080011ff */
[----:B--2---:R-:W-:Y:S05]  /*9f90*/  @!P0 NANOSLEEP.SYNCS 0x989680 ;  /* 0x009896800000895d */ /* 0x004fea0003900000 */
[----:B------:R-:W2:Y:S02]  /*9fa0*/  @!P0 SYNCS.PHASECHK.TRANS64 P0, [R0+URZ+0x80], R3 ;  /* 0x00008003000085a7 */ /* 0x000ea400080010ff */
[----:B--2---:R-:W-:Y:S05]  /*9fb0*/  @!P0 BRA `(.L_x_161) ;  /* 0xfffffffc00f08947 */ /* 0x004fea000383ffff */
[----:B------:R-:W-:Y:S05]  /*9fc0*/  BRA `(.L_x_162) ;  /* 0xffffffac002c7947 */ /* 0x000fea000383ffff */
.L_x_74:
[----:B-1----:R-:W-:-:S07]  /*9fd0*/  MOV R0, UR4 ;  /* 0x0000000400007c02 */ /* 0x002fce0008000f00 */
.L_x_163:
[----:B-1----:R1:W2:Y:S02]  /*9fe0*/  SYNCS.PHASECHK.TRANS64.TRYWAIT P0, [R0+URZ+0x88], R3 ;  /* 0x00008803000075a7 */ /* 0x0022a400080011ff */
[----:B--2---:R-:W-:Y:S05]  /*9ff0*/  @!P0 NANOSLEEP.SYNCS 0x989680 ;  /* 0x009896800000895d */ /* 0x004fea0003900000 */
[----:B------:R-:W2:Y:S02]  /*a000*/  @!P0 SYNCS.PHASECHK.TRANS64 P0, [R0+URZ+0x88], R3 ;  /* 0x00008803000085a7 */ /* 0x000ea400080010ff */
[----:B--2---:R-:W-:Y:S05]  /*a010*/  @!P0 BRA `(.L_x_163) ;  /* 0xfffffffc00f08947 */ /* 0x004fea000383ffff */
[----:B------:R-:W-:Y:S05]  /*a020*/  BRA `(.L_x_164) ;  /* 0xffffffac001c7947 */ /* 0x000fea000383ffff */
.L_x_75:
[----:B-1----:R-:W-:-:S07]  /*a030*/  MOV R0, UR4 ;  /* 0x0000000400007c02 */ /* 0x002fce0008000f00 */
.L_x_165:
[----:B-1----:R1:W2:Y:S02]  /*a040*/  SYNCS.PHASECHK.TRANS64.TRYWAIT P0, [R0+URZ+0x90], R3 ;  /* 0x00009003000075a7 */ /* 0x0022a400080011ff */
[----:B--2---:R-:W-:Y:S05]  /*a050*/  @!P0 NANOSLEEP.SYNCS 0x989680 ;  /* 0x009896800000895d */ /* 0x004fea0003900000 */
[----:B------:R-:W2:Y:S02]  /*a060*/  @!P0 SYNCS.PHASECHK.TRANS64 P0, [R0+URZ+0x90], R3 ;  /* 0x00009003000085a7 */ /* 0x000ea400080010ff */
[----:B--2---:R-:W-:Y:S05]  /*a070*/  @!P0 BRA `(.L_x_165) ;  /* 0xfffffffc00f08947 */ /* 0x004fea000383ffff */
[----:B------:R-:W-:Y:S05]  /*a080*/  BRA `(.L_x_166) ;  /* 0xffffffac000c7947 */ /* 0x000fea000383ffff */
.L_x_77:
[----:B--2---:R2:W4:Y:S02]  /*a090*/  SYNCS.PHASECHK.TRANS64.TRYWAIT P0, [R0+URZ+0xb0], R3 ;  /* 0x0000b003000075a7 */ /* 0x00452400080011ff */
[----:B----4-:R-:W-:Y:S05]  /*a0a0*/  @!P0 NANOSLEEP.SYNCS 0x989680 ;  /* 0x009896800000895d */ /* 0x010fea0003900000 */
[----:B------:R-:W4:Y:S02]  /*a0b0*/  @!P0 SYNCS.PHASECHK.TRANS64 P0, [R0+URZ+0xb0], R3 ;  /* 0x0000b003000085a7 */ /* 0x000f2400080010ff */
[----:B----4-:R-:W-:Y:S05]  /*a0c0*/  @!P0 BRA `(.L_x_77) ;  /* 0xfffffffc00f08947 */ /* 0x010fea000383ffff */
[----:B------:R-:W-:Y:S05]  /*a0d0*/  BRA `(.L_x_167) ;  /* 0xffffffac00d47947 */ /* 0x000fea000383ffff */
.L_x_88:
[----:B-1----:R-:W-:Y:S04]  /*a0e0*/  MOV R0, UR48 ;  /* 0x0000003000007c02 */ /* 0x002fe80008000f00 */
[----:B------:R1:W3:Y:S03]  /*a0f0*/  SYNCS.PHASECHK.TRANS64.TRYWAIT P1, [R0+URZ+0x60], R5 ;  /* 0x00006005000075a7 */ /* 0x0002e600080211ff */
[----:B---3--:R-:W-:Y:S05]  /*a100*/  @!P1 NANOSLEEP.SYNCS 0x989680 ;  /* 0x009896800000995d */ /* 0x008fea0003900000 */
[----:B------:R-:W3:Y:S02]  /*a110*/  @!P1 SYNCS.PHASECHK.TRANS64 P1, [R0+URZ+0x60], R5 ;  /* 0x00006005000095a7 */ /* 0x000ee400080210ff */
[----:B---3--:R-:W-:Y:S05]  /*a120*/  @!P1 BRA `(.L_x_88) ;  /* 0xfffffffc00ec9947 */ /* 0x008fea000383ffff */
[----:B------:R-:W-:Y:S05]  /*a130*/  BRA `(.L_x_87) ;  /* 0xffffffbc00247947 */ /* 0x000fea000383ffff */
.L_x_90:
[----:B-1----:R1:W4:Y:S02]  /*a140*/  SYNCS.PHASECHK.TRANS64.TRYWAIT P0, [R110+URZ+0xd0], R3 ;  /* 0x0000d0036e0075a7 */ /* 0x00232400080011ff */
[----:B----4-:R-:W-:Y:S05]  /*a150*/  @!P0 NANOSLEEP.SYNCS 0x989680 ;  /* 0x009896800000895d */ /* 0x010fea0003900000 */
[----:B------:R-:W4:Y:S02]  /*a160*/  @!P0 SYNCS.PHASECHK.TRANS64 P0, [R110+URZ+0xd0], R3 ;  /* 0x0000d0036e0085a7 */ /* 0x000f2400080010ff */
[----:B----4-:R-:W-:Y:S05]  /*a170*/  @!P0 BRA `(.L_x_90) ;  /* 0xfffffffc00f08947 */ /* 0x010fea000383ffff */
[----:B------:R-:W-:Y:S05]  /*a180*/  BRA `(.L_x_89) ;  /* 0xffffffbc00bc7947 */ /* 0x000fea000383ffff */
.L_x_99:
[----:B-1----:R1:W2:Y:S02]  /*a190*/  SYNCS.PHASECHK.TRANS64.TRYWAIT P0, [R3+URZ+0x60], R0 ;  /* 0x00006000030075a7 */ /* 0x0022a400080011ff */
[----:B--2---:R-:W-:Y:S05]  /*a1a0*/  @!P0 NANOSLEEP.SYNCS 0x989680 ;  /* 0x009896800000895d */ /* 0x004fea0003900000 */
[----:B------:R-:W2:Y:S02]  /*a1b0*/  @!P0 SYNCS.PHASECHK.TRANS64 P0, [R3+URZ+0x60], R0 ;  /* 0x00006000030085a7 */ /* 0x000ea400080010ff */
[----:B--2---:R-:W-:Y:S05]  /*a1c0*/  @!P0 BRA `(.L_x_99) ;  /* 0xfffffffc00f08947 */ /* 0x004fea000383ffff */
[----:B------:R-:W-:Y:S05]  /*a1d0*/  BRA `(.L_x_98) ;  /* 0xffffffc800787947 */ /* 0x000fea000383ffff */
.L_x_107:
[----:B-1----:R1:W2:Y:S02]  /*a1e0*/  SYNCS.PHASECHK.TRANS64.TRYWAIT P0, [R3+URZ+0x60], R6 ;  /* 0x00006006030075a7 */ /* 0x0022a400080011ff */
[----:B--2---:R-:W-:Y:S05]  /*a1f0*/  @!P0 NANOSLEEP.SYNCS 0x989680 ;  /* 0x009896800000895d */ /* 0x004fea0003900000 */
[----:B------:R-:W2:Y:S02]  /*a200*/  @!P0 SYNCS.PHASECHK.TRANS64 P0, [R3+URZ+0x60], R6 ;  /* 0x00006006030085a7 */ /* 0x000ea400080010ff */
[----:B--2---:R-:W-:Y:S05]  /*a210*/  @!P0 BRA `(.L_x_107) ;  /* 0xfffffffc00f08947 */ /* 0x004fea000383ffff */
[----:B------:R-:W-:Y:S05]  /*a220*/  BRA `(.L_x_106) ;  /* 0xffffffd400d87947 */ /* 0x000fea000383ffff */
.L_x_115:
[----:B-1----:R1:W2:Y:S02]  /*a230*/  SYNCS.PHASECHK.TRANS64.TRYWAIT P0, [R114+URZ+0x60], R3 ;  /* 0x00006003720075a7 */ /* 0x0022a400080011ff */
[----:B--2---:R-:W-:Y:S05]  /*a240*/  @!P0 NANOSLEEP.SYNCS 0x989680 ;  /* 0x009896800000895d */ /* 0x004fea0003900000 */
[----:B------:R-:W2:Y:S02]  /*a250*/  @!P0 SYNCS.PHASECHK.TRANS64 P0, [R114+URZ+0x60], R3 ;  /* 0x00006003720085a7 */ /* 0x000ea400080010ff */
[----:B--2---:R-:W-:Y:S05]  /*a260*/  @!P0 BRA `(.L_x_115) ;  /* 0xfffffffc00f08947 */ /* 0x004fea000383ffff */
[----:B------:R-:W-:Y:S05]  /*a270*/  BRA `(.L_x_114) ;  /* 0xffffffe400387947 */ /* 0x000fea000383ffff */
        .weak           $__internal_0_$__cuda_sm10x_tcgen05_guardrail_trap_col_being_dealloced_not_returned_by_alloc
        .type           $__internal_0_$__cuda_sm10x_tcgen05_guardrail_trap_col_being_dealloced_not_returned_by_alloc,@function
        .size           $__internal_0_$__cuda_sm10x_tcgen05_guardrail_trap_col_being_dealloced_not_returned_by_alloc,($__internal_1_$__cuda_sm10x_tcgen05_guardrail_trap_phase_invalid_during_alloc - $__internal_0_$__cuda_sm10x_tcgen05_guardrail_trap_col_being_dealloced_not_returned_by_alloc)
$__internal_0_$__cuda_sm10x_tcgen05_guardrail_trap_col_being_dealloced_not_returned_by_alloc:
[----:B------:R-:W-:Y:S05]  /*a280*/  BPT.TRAP 0x1 ;  /* 0x000000040000795c */ /* 0x000fea0000300000 */
[----:B------:R-:W-:-:S04]  /*a290*/  HFMA2 R3, -RZ, RZ, 0, 0 ;  /* 0x00000000ff037431 */ /* 0x000fc800000001ff */
[----:B------:R-:W-:Y:S05]  /*a2a0*/  RET.REL.NODEC R2 `(_ZN7cutlass13device_kernelINS_4gemm6kernel13GemmUniversalIN4cute5tupleIJiiiiEEENS1_10collective13CollectiveMmaINS1_41MainloopSm100TmaUmmaWarpSpecializedSparseILi6ELi2ELi2ENS5_IJNS4_1CILi1EEESB_SB_EEEEENS5_IJNSA_ILi128EEESE_NSA_ILi64EEEEEENS_10bfloat16_tENS5_IJNS4_6LayoutINS5_IJiNS5_IJNSA_ILi2EEEiEEEiEEENS5_IJlNS5_IJSB_SJ_EEElEEEEENSI_INS5_IJNS5_IJNS5_IJNSA_ILi8EEESJ_SP_EEEiEEENS5_IJNS5_IJNSA_ILi16EEESJ_NSA_ILi4EEEEEEiEEEiEEENS5_IJNS5_IJNS5_IJSE_SS_NSA_ILi2048EEEEEENSA_ILi16384EEEEEENS5_IJNS5_IJSB_NSA_ILi1024EEENSA_ILi32EEEEEElEEElEEEEEEEESH_NS5_IJlSB_lEEENS4_8TiledMMAINS4_8MMA_AtomIJNS4_27SM100_MMA_F16BF16_SS_SPARSEISH_SH_fLi128ELi128ELNS4_4UMMA5MajorE0ELS1D_0ELNS1C_7ScaleInE0ELS1E_0EEEEEENSI_ISC_NS5_IJNSA_ILi0EEES1H_S1H_EEEEENS5_IJNS4_10UnderscoreES1K_S1K_EEEEENS4_13SM90_TMA_LOADENS4_14ComposedLayoutINS4_7SwizzleILi2ELi4ELi3EEENS4_25smem_sparse_ptr_flag_bitsILi2ELi16EEENSI_INS5_IJNS5_IJSB_SP_EEENS5_IJSJ_S12_EEEEEENS5_IJNS5_IJS1H_SF_EEESM_EEEEEEEvNS4_8identityES1N_NS1O_INS1P_ILi3ELi4ELi3EEENS4_18smem_ptr_flag_bitsILi16EEENSI_INS5_IJSP_SF_EEENS5_IJSF_SB_EEEEEEEvS20_EENS_8epilogue10collective18CollectiveEpilogueINS29_23Sm100TmaWarpSpecializedILi4ELi2ELi32ELb1ELb0EEEJSG_NS5_IJNSI_ISE_SB_EENSI_IS12_SB_EEEEEfNS5_IJSB_llEEEfS2H_NS29_6fusion15FusionCallbacksIS2D_NS2I_17LinearCombinationIffffLNS_15FloatRoundStyleE2EEESG_S2G_JEEENS4_5SM1004TMEM4LOAD26SM100_TMEM_LOAD_32dp32b32xES1N_NS1O_INS1P_ILi2ELi5ELi2EEENS22_ILi32EEENSI_INS5_IJS12_ST_EEENS5_IJSB_S12_EEEEEEENS4_39AutoVectorizingCopyWithAssumedAlignmentILi128EEENS4_14SM90_TMA_STOREES2X_S2Z_S2Z_EEEvvEEEEvNT_6ParamsE) ;  /* 0xffffff5c02547950 */ /* 0x000fea0003c3ffff */
        .weak           $__internal_1_$__cuda_sm10x_tcgen05_guardrail_trap_phase_invalid_during_alloc
        .type           $__internal_1_$__cuda_sm10x_tcgen05_guardrail_trap_phase_invalid_during_alloc,@function
        .size           $__internal_1_$__cuda_sm10x_tcgen05_guardrail_trap_phase_invalid_during_alloc,($__internal_2_$__cuda_sm10x_tcgen05_guardrail_trap_unallocated_columns_being_dealloced - $__internal_1_$__cuda_sm10x_tcgen05_guardrail_trap_phase_invalid_during_alloc)
$__internal_1_$__cuda_sm10x_tcgen05_guardrail_trap_phase_invalid_during_alloc:
[----:B------:R-:W-:Y:S05]  /*a2b0*/  BPT.TRAP 0x1 ;  /* 0x000000040000795c */ /* 0x000fea0000300000 */
[----:B------:R-:W-:-:S04]  /*a2c0*/  MOV R3, 0x0 ;  /* 0x0000000000037802 */ /* 0x000fc80000000f00 */
[----:B------:R-:W-:Y:S05]  /*a2d0*/  RET.REL.NODEC R2 `(_ZN7cutlass13device_kernelINS_4gemm6kernel13GemmUniversalIN4cute5tupleIJiiiiEEENS1_10collective13CollectiveMmaINS1_41MainloopSm100TmaUmmaWarpSpecializedSparseILi6ELi2ELi2ENS5_IJNS4_1CILi1EEESB_SB_EEEEENS5_IJNSA_ILi128EEESE_NSA_ILi64EEEEEENS_10bfloat16_tENS5_IJNS4_6LayoutINS5_IJiNS5_IJNSA_ILi2EEEiEEEiEEENS5_IJlNS5_IJSB_SJ_EEElEEEEENSI_INS5_IJNS5_IJNS5_IJNSA_ILi8EEESJ_SP_EEEiEEENS5_IJNS5_IJNSA_ILi16EEESJ_NSA_ILi4EEEEEEiEEEiEEENS5_IJNS5_IJNS5_IJSE_SS_NSA_ILi2048EEEEEENSA_ILi16384EEEEEENS5_IJNS5_IJSB_NSA_ILi1024EEENSA_ILi32EEEEEElEEElEEEEEEEESH_NS5_IJlSB_lEEENS4_8TiledMMAINS4_8MMA_AtomIJNS4_27SM100_MMA_F16BF16_SS_SPARSEISH_SH_fLi128ELi128ELNS4_4UMMA5MajorE0ELS1D_0ELNS1C_7ScaleInE0ELS1E_0EEEEEENSI_ISC_NS5_IJNSA_ILi0EEES1H_S1H_EEEEENS5_IJNS4_10UnderscoreES1K_S1K_EEEEENS4_13SM90_TMA_LOADENS4_14ComposedLayoutINS4_7SwizzleILi2ELi4ELi3EEENS4_25smem_sparse_ptr_flag_bitsILi2ELi16EEENSI_INS5_IJNS5_IJSB_SP_EEENS5_IJSJ_S12_EEEEEENS5_IJNS5_IJS1H_SF_EEESM_EEEEEEEvNS4_8identityES1N_NS1O_INS1P_ILi3ELi4ELi3EEENS4_18smem_ptr_flag_bitsILi16EEENSI_INS5_IJSP_SF_EEENS5_IJSF_SB_EEEEEEEvS20_EENS_8epilogue10collective18CollectiveEpilogueINS29_23Sm100TmaWarpSpecializedILi4ELi2ELi32ELb1ELb0EEEJSG_NS5_IJNSI_ISE_SB_EENSI_IS12_SB_EEEEEfNS5_IJSB_llEEEfS2H_NS29_6fusion15FusionCallbacksIS2D_NS2I_17LinearCombinationIffffLNS_15FloatRoundStyleE2EEESG_S2G_JEEENS4_5SM1004TMEM4LOAD26SM100_TMEM_LOAD_32dp32b32xES1N_NS1O_INS1P_ILi2ELi5ELi2EEENS22_ILi32EEENSI_INS5_IJS12_ST_EEENS5_IJSB_S12_EEEEEEENS4_39AutoVectorizingCopyWithAssumedAlignmentILi128EEENS4_14SM90_TMA_STOREES2X_S2Z_S2Z_EEEvvEEEEvNT_6ParamsE) ;  /* 0xffffff5c02487950 */ /* 0x000fea0003c3ffff */
        .weak           $__internal_2_$__cuda_sm10x_tcgen05_guardrail_trap_unallocated_columns_being_dealloced
        .type           $__internal_2_$__cuda_sm10x_tcgen05_guardrail_trap_unallocated_columns_being_dealloced,@function
        .size           $__internal_2_$__cuda_sm10x_tcgen05_guardrail_trap_unallocated_columns_being_dealloced,(.L_x_169 - $__internal_2_$__cuda_sm10x_tcgen05_guardrail_trap_unallocated_columns_being_dealloced)
$__internal_2_$__cuda_sm10x_tcgen05_guardrail_trap_unallocated_columns_being_dealloced:
[----:B------:R-:W-:Y:S05]  /*a2e0*/  BPT.TRAP 0x1 ;  /* 0x000000040000795c */ /* 0x000fea0000300000 */
[----:B------:R-:W-:-:S04]  /*a2f0*/  HFMA2 R3, -RZ, RZ, 0, 0 ;  /* 0x00000000ff037431 */ /* 0x000fc800000001ff */
[----:B------:R-:W-:Y:S05]  /*a300*/  RET.REL.NODEC R2 `(_ZN7cutlass13device_kernelINS_4gemm6kernel13GemmUniversalIN4cute5tupleIJiiiiEEENS1_10collective13CollectiveMmaINS1_41MainloopSm100TmaUmmaWarpSpecializedSparseILi6ELi2ELi2ENS5_IJNS4_1CILi1EEESB_SB_EEEEENS5_IJNSA_ILi128EEESE_NSA_ILi64EEEEEENS_10bfloat16_tENS5_IJNS4_6LayoutINS5_IJiNS5_IJNSA_ILi2EEEiEEEiEEENS5_IJlNS5_IJSB_SJ_EEElEEEEENSI_INS5_IJNS5_IJNS5_IJNSA_ILi8EEESJ_SP_EEEiEEENS5_IJNS5_IJNSA_ILi16EEESJ_NSA_ILi4EEEEEEiEEEiEEENS5_IJNS5_IJNS5_IJSE_SS_NSA_ILi2048EEEEEENSA_ILi16384EEEEEENS5_IJNS5_IJSB_NSA_ILi1024EEENSA_ILi32EEEEEElEEElEEEEEEEESH_NS5_IJlSB_lEEENS4_8TiledMMAINS4_8MMA_AtomIJNS4_27SM100_MMA_F16BF16_SS_SPARSEISH_SH_fLi128ELi128ELNS4_4UMMA5MajorE0ELS1D_0ELNS1C_7ScaleInE0ELS1E_0EEEEEENSI_ISC_NS5_IJNSA_ILi0EEES1H_S1H_EEEEENS5_IJNS4_10UnderscoreES1K_S1K_EEEEENS4_13SM90_TMA_LOADENS4_14ComposedLayoutINS4_7SwizzleILi2ELi4ELi3EEENS4_25smem_sparse_ptr_flag_bitsILi2ELi16EEENSI_INS5_IJNS5_IJSB_SP_EEENS5_IJSJ_S12_EEEEEENS5_IJNS5_IJS1H_SF_EEESM_EEEEEEEvNS4_8identityES1N_NS1O_INS1P_ILi3ELi4ELi3EEENS4_18smem_ptr_flag_bitsILi16EEENSI_INS5_IJSP_SF_EEENS5_IJSF_SB_EEEEEEEvS20_EENS_8epilogue10collective18CollectiveEpilogueINS29_23Sm100TmaWarpSpecializedILi4ELi2ELi32ELb1ELb0EEEJSG_NS5_IJNSI_ISE_SB_EENSI_IS12_SB_EEEEEfNS5_IJSB_llEEEfS2H_NS29_6fusion15FusionCallbacksIS2D_NS2I_17LinearCombinationIffffLNS_15FloatRoundStyleE2EEESG_S2G_JEEENS4_5SM1004TMEM4LOAD26SM100_TMEM_LOAD_32dp32b32xES1N_NS1O_INS1P_ILi2ELi5ELi2EEENS22_ILi32EEENSI_INS5_IJS12_ST_EEENS5_IJSB_S12_EEEEEEENS4_39AutoVectorizingCopyWithAssumedAlignmentILi128EEENS4_14SM90_TMA_STOREES2X_S2Z_S2Z_EEEvvEEEEvNT_6ParamsE) ;  /* 0xffffff5c023c7950 */ /* 0x000fea0003c3ffff */
.L_x_168:
[----:B------:R-:W-:-:S00]  /*a310*/  BRA `(.L_x_168) ;  /* 0xfffffffc00fc7947 */ /* 0x000fc0000383ffff */
[----:B------:R-:W-:-:S00]  /*a320*/  NOP ;  /* 0x0000000000007918 */ /* 0x000fc00000000000 */
        /* <DEDUP_REMOVED lines=13> */
.L_x_169:


//--------------------- .nv.global.init           --------------------------
	.section	.nv.global.init,"aw",@progbits
.nv.global.init:
	.type		$str$27,@object
	.size		$str$27,($str$28 - $str$27)
$str$27:
        /*0000*/ 	.byte	0x28, 0x61, 0x64, 0x64, 0x72, 0x65, 0x73, 0x73, 0x20, 0x26, 0x20, 0x6d, 0x61, 0x73, 0x6b, 0x29
        /*0010*/ 	.byte	0x20, 0x3d, 0x3d, 0x20, 0x30, 0x00
	.type		$str$28,@object
	.size		$str$28,($str$26 - $str$28)
$str$28:
        /*0016*/ 	.byte	0x2f, 0x74, 0x6d, 0x70, 0x2f, 0x63, 0x75, 0x74, 0x6c, 0x61, 0x73, 0x73, 0x5f, 0x73, 0x77, 0x65
        /*0026*/ 	.byte	0x65, 0x70, 0x5f, 0x73, 0x72, 0x63, 0x2f, 0x69, 0x6e, 0x63, 0x6c, 0x75, 0x64, 0x65, 0x2f, 0x63
        /*0036*/ 	.byte	0x75, 0x74, 0x65, 0x2f, 0x70, 0x6f, 0x69, 0x6e, 0x74, 0x65, 0x72, 0x5f, 0x66, 0x6c, 0x61, 0x67
        /*0046*/ 	.byte	0x67, 0x65, 0x64, 0x2e, 0x68, 0x70, 0x70, 0x00
	.type		$str$26,@object
	.size		$str$26,($str$25 - $str$26)
$str$26:
        /*004e*/ 	.byte	0x2f, 0x74, 0x6d, 0x70, 0x2f, 0x63, 0x75, 0x74, 0x6c, 0x61, 0x73, 0x73, 0x5f, 0x73, 0x77, 0x65
        /*005e*/ 	.byte	0x65, 0x70, 0x5f, 0x73, 0x72, 0x63, 0x2f, 0x69, 0x6e, 0x63, 0x6c, 0x75, 0x64, 0x65, 0x2f, 0x63
        /*006e*/ 	.byte	0x75, 0x74, 0x65, 0x2f, 0x61, 0x74, 0x6f, 0x6d, 0x2f, 0x63, 0x6f, 0x70, 0x79, 0x5f, 0x74, 0x72
        /*007e*/ 	.byte	0x61, 0x69, 0x74, 0x73, 0x5f, 0x73, 0x6d, 0x31, 0x30, 0x30, 0x2e, 0x68, 0x70, 0x70, 0x00
	.type		$str$25,@object
	.size		$str$25,(__unnamed_1 - $str$25)
$str$25:
        /*008d*/ 	.byte	0x28, 0x28, 0x75, 0x69, 0x6e, 0x74, 0x33, 0x32, 0x5f, 0x74, 0x28, 0x74, 0x68, 0x72, 0x65, 0x61
        /*009d*/ 	.byte	0x64, 0x49, 0x64, 0x78, 0x2e, 0x78, 0x29, 0x20, 0x2f, 0x20, 0x33, 0x32, 0x29, 0x20, 0x25, 0x20
        /*00ad*/ 	.byte	0x34, 0x29, 0x20, 0x3d, 0x3d, 0x20, 0x28, 0x28, 0x28, 0x74, 0x6d, 0x65, 0x6d, 0x5f, 0x61, 0x64
        /*00bd*/ 	.byte	0x64, 0x72, 0x20, 0x3e, 0x3e, 0x20, 0x31, 0x36, 0x29, 0x20, 0x2f, 0x20, 0x33, 0x32, 0x29, 0x20
        /*00cd*/ 	.byte	0x25, 0x20, 0x34, 0x29, 0x00
	.type		__unnamed_1,@object
	.size		__unnamed_1,(__unnamed_2 - __unnamed_1)
__unnamed_1:
        /*00d2*/ 	.byte	0x61, 0x75, 0x74, 0x6f, 0x20, 0x63, 0x75, 0x74, 0x65, 0x3a, 0x3a, 0x61, 0x73, 0x5f, 0x70, 0x6f
        /* <DEDUP_REMOVED lines=23> */
        /*0252*/ 	.byte	0x3a, 0x3a, 0x43, 0x3c, 0x34, 0x30, 0x39, 0x36, 0x3e, 0x3e, 0x3e, 0x3e, 0x5d, 0x00
	.type		__unnamed_2,@object
	.size		__unnamed_2,(.L_2 - __unnamed_2)
__unnamed_2:
        /* <DEDUP_REMOVED lines=42> */
        /*0500*/ 	.byte	0x3e, 0x5d, 0x00
.L_2:


//--------------------- .nv.shared._ZN7cutlass13device_kernelINS_4gemm6kernel13GemmUniversalIN4cute5tupleIJiiiiEEENS1_10collective13CollectiveMmaINS1_41MainloopSm100TmaUmmaWarpSpecializedSparseILi6ELi2ELi2ENS5_IJNS4_1CILi1EEESB_SB_EEEEENS5_IJNSA_ILi128EEESE_NSA_ILi64EEEEEENS_10bfloat16_tENS5_IJNS4_6LayoutINS5_IJiNS5_IJNSA_ILi2EEEiEEEiEEENS5_IJlNS5_IJSB_SJ_EEElEEEEENSI_INS5_IJNS5_IJNS5_IJNSA_ILi8EEESJ_SP_EEEiEEENS5_IJNS5_IJNSA_ILi16EEESJ_NSA_ILi4EEEEEEiEEEiEEENS5_IJNS5_IJNS5_IJSE_SS_NSA_ILi2048EEEEEENSA_ILi16384EEEEEENS5_IJNS5_IJSB_NSA_ILi1024EEENSA_ILi32EEEEEElEEElEEEEEEEESH_NS5_IJlSB_lEEENS4_8TiledMMAINS4_8MMA_AtomIJNS4_27SM100_MMA_F16BF16_SS_SPARSEISH_SH_fLi128ELi128ELNS4_4UMMA5MajorE0ELS1D_0ELNS1C_7ScaleInE0ELS1E_0EEEEEENSI_ISC_NS5_IJNSA_ILi0EEES1H_S1H_EEEEENS5_IJNS4_10UnderscoreES1K_S1K_EEEEENS4_13SM90_TMA_LOADENS4_14ComposedLayoutINS4_7SwizzleILi2ELi4ELi3EEENS4_25smem_sparse_ptr_flag_bitsILi2ELi16EEENSI_INS5_IJNS5_IJSB_SP_EEENS5_IJSJ_S12_EEEEEENS5_IJNS5_IJS1H_SF_EEESM_EEEEEEEvNS4_8identityES1N_NS1O_INS1P_ILi3ELi4ELi3EEENS4_18smem_ptr_flag_bitsILi16EEENSI_INS5_IJSP_SF_EEENS5_IJSF_SB_EEEEEEEvS20_EENS_8epilogue10collective18CollectiveEpilogueINS29_23Sm100TmaWarpSpecializedILi4ELi2ELi32ELb1ELb0EEEJSG_NS5_IJNSI_ISE_SB_EENSI_IS12_SB_EEEEEfNS5_IJSB_llEEEfS2H_NS29_6fusion15FusionCallbacksIS2D_NS2I_17LinearCombinationIffffLNS_15FloatRoundStyleE2EEESG_S2G_JEEENS4_5SM1004TMEM4LOAD26SM100_TMEM_LOAD_32dp32b32xES1N_NS1O_INS1P_ILi2ELi5ELi2EEENS22_ILi32EEENSI_INS5_IJS12_ST_EEENS5_IJSB_S12_EEEEEEENS4_39AutoVectorizingCopyWithAssumedAlignmentILi128EEENS4_14SM90_TMA_STOREES2X_S2Z_S2Z_EEEvvEEEEvNT_6ParamsE --------------------------
	.section	.nv.shared._ZN7cutlass13device_kernelINS_4gemm6kernel13GemmUniversalIN4cute5tupleIJiiiiEEENS1_10collective13CollectiveMmaINS1_41MainloopSm100TmaUmmaWarpSpecializedSparseILi6ELi2ELi2ENS5_IJNS4_1CILi1EEESB_SB_EEEEENS5_IJNSA_ILi128EEESE_NSA_ILi64EEEEEENS_10bfloat16_tENS5_IJNS4_6LayoutINS5_IJiNS5_IJNSA_ILi2EEEiEEEiEEENS5_IJlNS5_IJSB_SJ_EEElEEEEENSI_INS5_IJNS5_IJNS5_IJNSA_ILi8EEESJ_SP_EEEiEEENS5_IJNS5_IJNSA_ILi16EEESJ_NSA_ILi4EEEEEEiEEEiEEENS5_IJNS5_IJNS5_IJSE_SS_NSA_ILi2048EEEEEENSA_ILi16384EEEEEENS5_IJNS5_IJSB_NSA_ILi1024EEENSA_ILi32EEEEEElEEElEEEEEEEESH_NS5_IJlSB_lEEENS4_8TiledMMAINS4_8MMA_AtomIJNS4_27SM100_MMA_F16BF16_SS_SPARSEISH_SH_fLi128ELi128ELNS4_4UMMA5MajorE0ELS1D_0ELNS1C_7ScaleInE0ELS1E_0EEEEEENSI_ISC_NS5_IJNSA_ILi0EEES1H_S1H_EEEEENS5_IJNS4_10UnderscoreES1K_S1K_EEEEENS4_13SM90_TMA_LOADENS4_14ComposedLayoutINS4_7SwizzleILi2ELi4ELi3EEENS4_25smem_sparse_ptr_flag_bitsILi2ELi16EEENSI_INS5_IJNS5_IJSB_SP_EEENS5_IJSJ_S12_EEEEEENS5_IJNS5_IJS1H_SF_EEESM_EEEEEEEvNS4_8identityES1N_NS1O_INS1P_ILi3ELi4ELi3EEENS4_18smem_ptr_flag_bitsILi16EEENSI_INS5_IJSP_SF_EEENS5_IJSF_SB_EEEEEEEvS20_EENS_8epilogue10collective18CollectiveEpilogueINS29_23Sm100TmaWarpSpecializedILi4ELi2ELi32ELb1ELb0EEEJSG_NS5_IJNSI_ISE_SB_EENSI_IS12_SB_EEEEEfNS5_IJSB_llEEEfS2H_NS29_6fusion15FusionCallbacksIS2D_NS2I_17LinearCombinationIffffLNS_15FloatRoundStyleE2EEESG_S2G_JEEENS4_5SM1004TMEM4LOAD26SM100_TMEM_LOAD_32dp32b32xES1N_NS1O_INS1P_ILi2ELi5ELi2EEENS22_ILi32EEENSI_INS5_IJS12_ST_EEENS5_IJSB_S12_EEEEEEENS4_39AutoVectorizingCopyWithAssumedAlignmentILi128EEENS4_14SM90_TMA_STOREES2X_S2Z_S2Z_EEEvvEEEEvNT_6ParamsE,"aw",@nobits
	.sectionflags	@""
	.align	16
	.zero		1024


//--------------------- .nv.shared.reserved.0     --------------------------
	.section	.nv.shared.reserved.0,"aw",@nobits
	.weak		__nv_reservedSMEM_offset_0_alias
	.size		__nv_reservedSMEM_offset_0_alias, 0, 64
	.other		__nv_reservedSMEM_offset_0_alias,@"STO_CUDA_RESERVED_SHARED STV_DEFAULT"
__nv_reservedSMEM_offset_0_alias:
	.zero		0
.nv.shared.reserved.0:
	.zero		64
	.weak		__nv_reservedSMEM_tcgen05_partition
	.type		__nv_reservedSMEM_tcgen05_partition,@object
	.size		__nv_reservedSMEM_tcgen05_partition,(.L_0 - __nv_reservedSMEM_tcgen05_partition)
__nv_reservedSMEM_tcgen05_partition:
	.zero		32
.L_0:


//--------------------- .nv.global                --------------------------
	.section	.nv.global,"aw",@nobits
.nv.global:
	.type		_ZN39_INTERNAL_2d493345_4_k_cu_13475929_29124cute1_E,@object
	.size		_ZN39_INTERNAL_2d493345_4_k_cu_13475929_29124cute1_E,(_ZN39_INTERNAL_2d493345_4_k_cu_13475929_29124cuda3std3__45__cpo6cbeginE - _ZN39_INTERNAL_2d493345_4_k_cu_13475929_29124cute1_E)
_ZN39_INTERNAL_2d493345_4_k_cu_13475929_29124cute1_E:
	.zero		1
	.type		_ZN39_INTERNAL_2d493345_4_k_cu_13475929_29124cuda3std3__45__cpo6cbeginE,@object
	.size		_ZN39_INTERNAL_2d493345_4_k_cu_13475929_29124cuda3std3__45__cpo6cbeginE,(_ZN39_INTERNAL_2d493345_4_k_cu_13475929_29124cuda3std3__48in_placeE - _ZN39_INTERNAL_2d493345_4_k_cu_13475929_29124cuda3std3__45__cpo6cbeginE)
_ZN39_INTERNAL_2d493345_4_k_cu_13475929_29124cuda3std3__45__cpo6cbeginE:
	.zero		1
	.type		_ZN39_INTERNAL_2d493345_4_k_cu_13475929_29124cuda3std3__48in_placeE,@object
	.size		_ZN39_INTERNAL_2d493345_4_k_cu_13475929_29124cuda3std3__48in_placeE,(_ZN39_INTERNAL_2d493345_4_k_cu_13475929_29124cuda3std6ranges3__45__cpo9iter_moveE - _ZN39_INTERNAL_2d493345_4_k_cu_13475929_29124cuda3std3__48in_placeE)
_ZN39_INTERNAL_2d493345_4_k_cu_13475929_29124cuda3std3__48in_placeE:
	.zero		1
	.type		_ZN39_INTERNAL_2d493345_4_k_cu_13475929_29124cuda3std6ranges3__45__cpo9iter_moveE,@object
	.size		_ZN39_INTERNAL_2d493345_4_k_cu_13475929_29124cuda3std6ranges3__45__cpo9iter_moveE,(_ZN39_INTERNAL_2d493345_4_k_cu_13475929_29124cuda3std3__45__cpo5beginE - _ZN39_INTERNAL_2d493345_4_k_cu_13475929_29124cuda3std6ranges3__45__cpo9iter_moveE)
_ZN39_INTERNAL_2d493345_4_k_cu_13475929_29124cuda3std6ranges3__45__cpo9iter_moveE:
	.zero		1
	.type		_ZN39_INTERNAL_2d493345_4_k_cu_13475929_29124cuda3std3__45__cpo5beginE,@object
	.size		_ZN39_INTERNAL_2d493345_4_k_cu_13475929_29124cuda3std3__45__cpo5beginE,(_ZN39_INTERNAL_2d493345_4_k_cu_13475929_29124cuda3std3__441_GLOBAL__N__2d493345_4_k_cu_13475929_29126ignoreE - _ZN39_INTERNAL_2d493345_4_k_cu_13475929_29124cuda3std3__45__cpo5beginE)
_ZN39_INTERNAL_2d493345_4_k_cu_13475929_29124cuda3std3__45__cpo5beginE:
	.zero		1
	.type		_ZN39_INTERNAL_2d493345_4_k_cu_13475929_29124cuda3std3__441_GLOBAL__N__2d493345_4_k_cu_13475929_29126ignoreE,@object
	.size		_ZN39_INTERNAL_2d493345_4_k_cu_13475929_29124cuda3std3__441_GLOBAL__N__2d493345_4_k_cu_13475929_29126ignoreE,(_ZN39_INTERNAL_2d493345_4_k_cu_13475929_29124cute7productE - _ZN39_INTERNAL_2d493345_4_k_cu_13475929_29124cuda3std3__441_GLOBAL__N__2d493345_4_k_cu_13475929_29126ignoreE)
_ZN39_INTERNAL_2d493345_4_k_cu_13475929_29124cuda3std3__441_GLOBAL__N__2d493345_4_k_cu_13475929_29126ignoreE:
	.zero		1
	.type		_ZN39_INTERNAL_2d493345_4_k_cu_13475929_29124cute7productE,@object
	.size		_ZN39_INTERNAL_2d493345_4_k_cu_13475929_29124cute7productE,(_ZN39_INTERNAL_2d493345_4_k_cu_13475929_29124cuda3std3__45__cpo3endE - _ZN39_INTERNAL_2d493345_4_k_cu_13475929_29124cute7productE)
_ZN39_INTERNAL_2d493345_4_k_cu_13475929_29124cute7productE:
	.zero		1
	.type		_ZN39_INTERNAL_2d493345_4_k_cu_13475929_29124cuda3std3__45__cpo3endE,@object
	.size		_ZN39_INTERNAL_2d493345_4_k_cu_13475929_29124cuda3std3__45__cpo3endE,(_ZN39_INTERNAL_2d493345_4_k_cu_13475929_29124cuda3std3__419piecewise_constructE - _ZN39_INTERNAL_2d493345_4_k_cu_13475929_29124cuda3std3__45__cpo3endE)
_ZN39_INTERNAL_2d493345_4_k_cu_13475929_29124cuda3std3__45__cpo3endE:
	.zero		1
	.type		_ZN39_INTERNAL_2d493345_4_k_cu_13475929_29124cuda3std3__419piecewise_constructE,@object
	.size		_ZN39_INTERNAL_2d493345_4_k_cu_13475929_29124cuda3std3__419piecewise_constructE,(_ZN39_INTERNAL_2d493345_4_k_cu_13475929_29124cuda3std3__45__cpo4cendE - _ZN39_INTERNAL_2d493345_4_k_cu_13475929_29124cuda3std3__419piecewise_constructE)
_ZN39_INTERNAL_2d493345_4_k_cu_13475929_29124cuda3std3__419piecewise_constructE:
	.zero		1
	.type		_ZN39_INTERNAL_2d493345_4_k_cu_13475929_29124cuda3std3__45__cpo4cendE,@object
	.size		_ZN39_INTERNAL_2d493345_4_k_cu_13475929_29124cuda3std3__45__cpo4cendE,(_ZN39_INTERNAL_2d493345_4_k_cu_13475929_29124cuda3std6ranges3__45__cpo4swapE - _ZN39_INTERNAL_2d493345_4_k_cu_13475929_29124cuda3std3__45__cpo4cendE)
_ZN39_INTERNAL_2d493345_4_k_cu_13475929_29124cuda3std3__45__cpo4cendE:
	.zero		1
	.type		_ZN39_INTERNAL_2d493345_4_k_cu_13475929_29124cuda3std6ranges3__45__cpo4swapE,@object
	.size		_ZN39_INTERNAL_2d493345_4_k_cu_13475929_29124cuda3std6ranges3__45__cpo4swapE,(.L_10 - _ZN39_INTERNAL_2d493345_4_k_cu_13475929_29124cuda3std6ranges3__45__cpo4swapE)
_ZN39_INTERNAL_2d493345_4_k_cu_13475929_29124cuda3std6ranges3__45__cpo4swapE:
	.zero		1
.L_10:


//--------------------- .nv.constant0._ZN7cutlass13device_kernelINS_4gemm6kernel13GemmUniversalIN4cute5tupleIJiiiiEEENS1_10collective13CollectiveMmaINS1_41MainloopSm100TmaUmmaWarpSpecializedSparseILi6ELi2ELi2ENS5_IJNS4_1CILi1EEESB_SB_EEEEENS5_IJNSA_ILi128EEESE_NSA_ILi64EEEEEENS_10bfloat16_tENS5_IJNS4_6LayoutINS5_IJiNS5_IJNSA_ILi2EEEiEEEiEEENS5_IJlNS5_IJSB_SJ_EEElEEEEENSI_INS5_IJNS5_IJNS5_IJNSA_ILi8EEESJ_SP_EEEiEEENS5_IJNS5_IJNSA_ILi16EEESJ_NSA_ILi4EEEEEEiEEEiEEENS5_IJNS5_IJNS5_IJSE_SS_NSA_ILi2048EEEEEENSA_ILi16384EEEEEENS5_IJNS5_IJSB_NSA_ILi1024EEENSA_ILi32EEEEEElEEElEEEEEEEESH_NS5_IJlSB_lEEENS4_8TiledMMAINS4_8MMA_AtomIJNS4_27SM100_MMA_F16BF16_SS_SPARSEISH_SH_fLi128ELi128ELNS4_4UMMA5MajorE0ELS1D_0ELNS1C_7ScaleInE0ELS1E_0EEEEEENSI_ISC_NS5_IJNSA_ILi0EEES1H_S1H_EEEEENS5_IJNS4_10UnderscoreES1K_S1K_EEEEENS4_13SM90_TMA_LOADENS4_14ComposedLayoutINS4_7SwizzleILi2ELi4ELi3EEENS4_25smem_sparse_ptr_flag_bitsILi2ELi16EEENSI_INS5_IJNS5_IJSB_SP_EEENS5_IJSJ_S12_EEEEEENS5_IJNS5_IJS1H_SF_EEESM_EEEEEEEvNS4_8identityES1N_NS1O_INS1P_ILi3ELi4ELi3EEENS4_18smem_ptr_flag_bitsILi16EEENSI_INS5_IJSP_SF_EEENS5_IJSF_SB_EEEEEEEvS20_EENS_8epilogue10collective18CollectiveEpilogueINS29_23Sm100TmaWarpSpecializedILi4ELi2ELi32ELb1ELb0EEEJSG_NS5_IJNSI_ISE_SB_EENSI_IS12_SB_EEEEEfNS5_IJSB_llEEEfS2H_NS29_6fusion15FusionCallbacksIS2D_NS2I_17LinearCombinationIffffLNS_15FloatRoundStyleE2EEESG_S2G_JEEENS4_5SM1004TMEM4LOAD26SM100_TMEM_LOAD_32dp32b32xES1N_NS1O_INS1P_ILi2ELi5ELi2EEENS22_ILi32EEENSI_INS5_IJS12_ST_EEENS5_IJSB_S12_EEEEEEENS4_39AutoVectorizingCopyWithAssumedAlignmentILi128EEENS4_14SM90_TMA_STOREES2X_S2Z_S2Z_EEEvvEEEEvNT_6ParamsE --------------------------
	.section	.nv.constant0._ZN7cutlass13device_kernelINS_4gemm6kernel13GemmUniversalIN4cute5tupleIJiiiiEEENS1_10collective13CollectiveMmaINS1_41MainloopSm100TmaUmmaWarpSpecializedSparseILi6ELi2ELi2ENS5_IJNS4_1CILi1EEESB_SB_EEEEENS5_IJNSA_ILi128EEESE_NSA_ILi64EEEEEENS_10bfloat16_tENS5_IJNS4_6LayoutINS5_IJiNS5_IJNSA_ILi2EEEiEEEiEEENS5_IJlNS5_IJSB_SJ_EEElEEEEENSI_INS5_IJNS5_IJNS5_IJNSA_ILi8EEESJ_SP_EEEiEEENS5_IJNS5_IJNSA_ILi16EEESJ_NSA_ILi4EEEEEEiEEEiEEENS5_IJNS5_IJNS5_IJSE_SS_NSA_ILi2048EEEEEENSA_ILi16384EEEEEENS5_IJNS5_IJSB_NSA_ILi1024EEENSA_ILi32EEEEEElEEElEEEEEEEESH_NS5_IJlSB_lEEENS4_8TiledMMAINS4_8MMA_AtomIJNS4_27SM100_MMA_F16BF16_SS_SPARSEISH_SH_fLi128ELi128ELNS4_4UMMA5MajorE0ELS1D_0ELNS1C_7ScaleInE0ELS1E_0EEEEEENSI_ISC_NS5_IJNSA_ILi0EEES1H_S1H_EEEEENS5_IJNS4_10UnderscoreES1K_S1K_EEEEENS4_13SM90_TMA_LOADENS4_14ComposedLayoutINS4_7SwizzleILi2ELi4ELi3EEENS4_25smem_sparse_ptr_flag_bitsILi2ELi16EEENSI_INS5_IJNS5_IJSB_SP_EEENS5_IJSJ_S12_EEEEEENS5_IJNS5_IJS1H_SF_EEESM_EEEEEEEvNS4_8identityES1N_NS1O_INS1P_ILi3ELi4ELi3EEENS4_18smem_ptr_flag_bitsILi16EEENSI_INS5_IJSP_SF_EEENS5_IJSF_SB_EEEEEEEvS20_EENS_8epilogue10collective18CollectiveEpilogueINS29_23Sm100TmaWarpSpecializedILi4ELi2ELi32ELb1ELb0EEEJSG_NS5_IJNSI_ISE_SB_EENSI_IS12_SB_EEEEEfNS5_IJSB_llEEEfS2H_NS29_6fusion15FusionCallbacksIS2D_NS2I_17LinearCombinationIffffLNS_15FloatRoundStyleE2EEESG_S2G_JEEENS4_5SM1004TMEM4LOAD26SM100_TMEM_LOAD_32dp32b32xES1N_NS1O_INS1P_ILi2ELi5ELi2EEENS22_ILi32EEENSI_INS5_IJS12_ST_EEENS5_IJSB_S12_EEEEEEENS4_39AutoVectorizingCopyWithAssumedAlignmentILi128EEENS4_14SM90_TMA_STOREES2X_S2Z_S2Z_EEEvvEEEEvNT_6ParamsE,"a",@progbits
	.sectionflags	@""
	.align	4
.nv.constant0._ZN7cutlass13device_kernelINS_4gemm6kernel13GemmUniversalIN4cute5tupleIJiiiiEEENS1_10collective13CollectiveMmaINS1_41MainloopSm100TmaUmmaWarpSpecializedSparseILi6ELi2ELi2ENS5_IJNS4_1CILi1EEESB_SB_EEEEENS5_IJNSA_ILi128EEESE_NSA_ILi64EEEEEENS_10bfloat16_tENS5_IJNS4_6LayoutINS5_IJiNS5_IJNSA_ILi2EEEiEEEiEEENS5_IJlNS5_IJSB_SJ_EEElEEEEENSI_INS5_IJNS5_IJNS5_IJNSA_ILi8EEESJ_SP_EEEiEEENS5_IJNS5_IJNSA_ILi16EEESJ_NSA_ILi4EEEEEEiEEEiEEENS5_IJNS5_IJNS5_IJSE_SS_NSA_ILi2048EEEEEENSA_ILi16384EEEEEENS5_IJNS5_IJSB_NSA_ILi1024EEENSA_ILi32EEEEEElEEElEEEEEEEESH_NS5_IJlSB_lEEENS4_8TiledMMAINS4_8MMA_AtomIJNS4_27SM100_MMA_F16BF16_SS_SPARSEISH_SH_fLi128ELi128ELNS4_4UMMA5MajorE0ELS1D_0ELNS1C_7ScaleInE0ELS1E_0EEEEEENSI_ISC_NS5_IJNSA_ILi0EEES1H_S1H_EEEEENS5_IJNS4_10UnderscoreES1K_S1K_EEEEENS4_13SM90_TMA_LOADENS4_14ComposedLayoutINS4_7SwizzleILi2ELi4ELi3EEENS4_25smem_sparse_ptr_flag_bitsILi2ELi16EEENSI_INS5_IJNS5_IJSB_SP_EEENS5_IJSJ_S12_EEEEEENS5_IJNS5_IJS1H_SF_EEESM_EEEEEEEvNS4_8identityES1N_NS1O_INS1P_ILi3ELi4ELi3EEENS4_18smem_ptr_flag_bitsILi16EEENSI_INS5_IJSP_SF_EEENS5_IJSF_SB_EEEEEEEvS20_EENS_8epilogue10collective18CollectiveEpilogueINS29_23Sm100TmaWarpSpecializedILi4ELi2ELi32ELb1ELb0EEEJSG_NS5_IJNSI_ISE_SB_EENSI_IS12_SB_EEEEEfNS5_IJSB_llEEEfS2H_NS29_6fusion15FusionCallbacksIS2D_NS2I_17LinearCombinationIffffLNS_15FloatRoundStyleE2EEESG_S2G_JEEENS4_5SM1004TMEM4LOAD26SM100_TMEM_LOAD_32dp32b32xES1N_NS1O_INS1P_ILi2ELi5ELi2EEENS22_ILi32EEENSI_INS5_IJS12_ST_EEENS5_IJSB_S12_EEEEEEENS4_39AutoVectorizingCopyWithAssumedAlignmentILi128EEENS4_14SM90_TMA_STOREES2X_S2Z_S2Z_EEEvvEEEEvNT_6ParamsE:
	.zero		3456


//--------------------- SYMBOLS --------------------------

	.type		.nv.reservedSmem.offset0,@object
	.size		.nv.reservedSmem.offset0,0x4
	.type		.nv.reservedSmem.cap,@object
	.size		.nv.reservedSmem.cap,0x4
	.type		__assertfail,@function
